	.target	sm_90a

	.elftype	@"ET_EXEC"


//--------------------- .note.nv.tkinfo           --------------------------
	.section	.note.nv.tkinfo,"",@"SHT_NOTE"
	.sectionflags	@"SHF_NOTE_NV_TKINFO"
	.tkinfo
        /*0018*/ 	.word	0x00000002
        /*0030*/ 	.string	""
        /*0030*/ 	.string	"ptxas"
        /*0030*/ 	.string	"Cuda compilation tools, release 13.0, V13.0.88"
        /*0030*/ 	.string	"Build cuda_13.0.r13.0/compiler.36424714_0"
        /*0030*/ 	.string	"-arch sm_90a -m 64 "



//--------------------- .note.nv.cuinfo           --------------------------
	.section	.note.nv.cuinfo,"",@"SHT_NOTE"
	.sectionflags	@"SHF_NOTE_NV_CUINFO"
        /*0018*/ 	.short	0x0002
        /*001a*/ 	.short	0x005a
        /*001c*/ 	.short	0x0082
	.zero		2


//--------------------- .nv.info                  --------------------------
	.section	.nv.info,"",@"SHT_CUDA_INFO"
	.align	4


	//----- nvinfo : EIATTR_REGCOUNT
	.align		4
        /*0000*/ 	.byte	0x04, 0x2f
        /*0002*/ 	.short	(.L_15 - .L_14)
	.align		4
.L_14:
        /*0004*/ 	.word	index@(_ZN7cutlass13device_kernelINS_4gemm6kernel13GemmUniversalIN4cute5tupleIJiiiiEEENS1_10collective13CollectiveMmaINS1_34MainloopSm90TmaGmmaWarpSpecializedILi37ENS5_IJNS4_1CILi4EEESB_NSA_ILi1EEEEEENS1_32KernelTmaWarpSpecializedPingpongEEENS5_IJNSA_ILi64EEENSA_ILi128EEENSA_ILi32EEEEEEaNS5_IJlSC_lEEEaSK_NS4_8TiledMMAINS4_8MMA_AtomIJNS4_4SM904GMMA27MMA_64x128x32_S32S8S8_SS_TNEEEENS4_6LayoutINS5_IJSC_SC_SC_EEENS5_IJNSA_ILi0EEEST_ST_EEEEENS5_IJNS4_10UnderscoreESW_SW_EEEEENS4_23SM90_TMA_LOAD_MULTICASTENS4_14ComposedLayoutINS4_7SwizzleILi1ELi4ELi3EEENS4_18smem_ptr_flag_bitsILi8EEENSR_INS5_IJNSA_ILi8EEESI_EEENS5_IJSI_SC_EEEEEEEvNS4_8identityESZ_S19_vS1A_EENS_8epilogue10collective6detail29Sm90TmaWarpSpecializedAdapterINS1D_15DefaultEpilogueIaSK_SK_NS1C_6thread17LinearCombinationIaLi1EiiLNS1H_9ScaleType4KindE0ELNS_15FloatRoundStyleE2EaEENS1_15EpilogueDefaultEEEEEvvEEEEvNT_6ParamsE)
        /*0008*/ 	.word	0x000000a8


	//----- nvinfo : EIATTR_FRAME_SIZE
	.align		4
.L_15:
        /*000c*/ 	.byte	0x04, 0x11
        /*000e*/ 	.short	(.L_17 - .L_16)
	.align		4
.L_16:
        /*0010*/ 	.word	index@(_ZN7cutlass13device_kernelINS_4gemm6kernel13GemmUniversalIN4cute5tupleIJiiiiEEENS1_10collective13CollectiveMmaINS1_34MainloopSm90TmaGmmaWarpSpecializedILi37ENS5_IJNS4_1CILi4EEESB_NSA_ILi1EEEEEENS1_32KernelTmaWarpSpecializedPingpongEEENS5_IJNSA_ILi64EEENSA_ILi128EEENSA_ILi32EEEEEEaNS5_IJlSC_lEEEaSK_NS4_8TiledMMAINS4_8MMA_AtomIJNS4_4SM904GMMA27MMA_64x128x32_S32S8S8_SS_TNEEEENS4_6LayoutINS5_IJSC_SC_SC_EEENS5_IJNSA_ILi0EEEST_ST_EEEEENS5_IJNS4_10UnderscoreESW_SW_EEEEENS4_23SM90_TMA_LOAD_MULTICASTENS4_14ComposedLayoutINS4_7SwizzleILi1ELi4ELi3EEENS4_18smem_ptr_flag_bitsILi8EEENSR_INS5_IJNSA_ILi8EEESI_EEENS5_IJSI_SC_EEEEEEEvNS4_8identityESZ_S19_vS1A_EENS_8epilogue10collective6detail29Sm90TmaWarpSpecializedAdapterINS1D_15DefaultEpilogueIaSK_SK_NS1C_6thread17LinearCombinationIaLi1EiiLNS1H_9ScaleType4KindE0ELNS_15FloatRoundStyleE2EaEENS1_15EpilogueDefaultEEEEEvvEEEEvNT_6ParamsE)
        /*0014*/ 	.word	0x00000008


	//----- nvinfo : EIATTR_MIN_STACK_SIZE
	.align		4
.L_17:
        /*0018*/ 	.byte	0x04, 0x12
        /*001a*/ 	.short	(.L_19 - .L_18)
	.align		4
.L_18:
        /*001c*/ 	.word	index@(_ZN7cutlass13device_kernelINS_4gemm6kernel13GemmUniversalIN4cute5tupleIJiiiiEEENS1_10collective13CollectiveMmaINS1_34MainloopSm90TmaGmmaWarpSpecializedILi37ENS5_IJNS4_1CILi4EEESB_NSA_ILi1EEEEEENS1_32KernelTmaWarpSpecializedPingpongEEENS5_IJNSA_ILi64EEENSA_ILi128EEENSA_ILi32EEEEEEaNS5_IJlSC_lEEEaSK_NS4_8TiledMMAINS4_8MMA_AtomIJNS4_4SM904GMMA27MMA_64x128x32_S32S8S8_SS_TNEEEENS4_6LayoutINS5_IJSC_SC_SC_EEENS5_IJNSA_ILi0EEEST_ST_EEEEENS5_IJNS4_10UnderscoreESW_SW_EEEEENS4_23SM90_TMA_LOAD_MULTICASTENS4_14ComposedLayoutINS4_7SwizzleILi1ELi4ELi3EEENS4_18smem_ptr_flag_bitsILi8EEENSR_INS5_IJNSA_ILi8EEESI_EEENS5_IJSI_SC_EEEEEEEvNS4_8identityESZ_S19_vS1A_EENS_8epilogue10collective6detail29Sm90TmaWarpSpecializedAdapterINS1D_15DefaultEpilogueIaSK_SK_NS1C_6thread17LinearCombinationIaLi1EiiLNS1H_9ScaleType4KindE0ELNS_15FloatRoundStyleE2EaEENS1_15EpilogueDefaultEEEEEvvEEEEvNT_6ParamsE)
        /*0020*/ 	.word	0x00000008
.L_19:


//--------------------- .nv.compat                --------------------------
	.section	.nv.compat,"",@"SHT_CUDA_COMPAT_INFO"
	.align	4
        /*0000*/ 	.byte	0x02, 0x09, 0x01, 0x00, 0x02, 0x02, 0x04, 0x00, 0x02, 0x05, 0x05, 0x00, 0x03, 0x07, 0x01, 0x01
        /*0010*/ 	.byte	0x02, 0x03, 0x01, 0x00, 0x02, 0x06, 0x01, 0x00, 0x04, 0x0b, 0x08, 0x00, 0x00, 0x00, 0x00, 0x00
        /*0020*/ 	.byte	0x00, 0x00, 0x00, 0x00


//--------------------- .nv.info._ZN7cutlass13device_kernelINS_4gemm6kernel13GemmUniversalIN4cute5tupleIJiiiiEEENS1_10collective13CollectiveMmaINS1_34MainloopSm90TmaGmmaWarpSpecializedILi37ENS5_IJNS4_1CILi4EEESB_NSA_ILi1EEEEEENS1_32KernelTmaWarpSpecializedPingpongEEENS5_IJNSA_ILi64EEENSA_ILi128EEENSA_ILi32EEEEEEaNS5_IJlSC_lEEEaSK_NS4_8TiledMMAINS4_8MMA_AtomIJNS4_4SM904GMMA27MMA_64x128x32_S32S8S8_SS_TNEEEENS4_6LayoutINS5_IJSC_SC_SC_EEENS5_IJNSA_ILi0EEEST_ST_EEEEENS5_IJNS4_10UnderscoreESW_SW_EEEEENS4_23SM90_TMA_LOAD_MULTICASTENS4_14ComposedLayoutINS4_7SwizzleILi1ELi4ELi3EEENS4_18smem_ptr_flag_bitsILi8EEENSR_INS5_IJNSA_ILi8EEESI_EEENS5_IJSI_SC_EEEEEEEvNS4_8identityESZ_S19_vS1A_EENS_8epilogue10collective6detail29Sm90TmaWarpSpecializedAdapterINS1D_15DefaultEpilogueIaSK_SK_NS1C_6thread17LinearCombinationIaLi1EiiLNS1H_9ScaleType4KindE0ELNS_15FloatRoundStyleE2EaEENS1_15EpilogueDefaultEEEEEvvEEEEvNT_6ParamsE --------------------------
	.section	.nv.info._ZN7cutlass13device_kernelINS_4gemm6kernel13GemmUniversalIN4cute5tupleIJiiiiEEENS1_10collective13CollectiveMmaINS1_34MainloopSm90TmaGmmaWarpSpecializedILi37ENS5_IJNS4_1CILi4EEESB_NSA_ILi1EEEEEENS1_32KernelTmaWarpSpecializedPingpongEEENS5_IJNSA_ILi64EEENSA_ILi128EEENSA_ILi32EEEEEEaNS5_IJlSC_lEEEaSK_NS4_8TiledMMAINS4_8MMA_AtomIJNS4_4SM904GMMA27MMA_64x128x32_S32S8S8_SS_TNEEEENS4_6LayoutINS5_IJSC_SC_SC_EEENS5_IJNSA_ILi0EEEST_ST_EEEEENS5_IJNS4_10UnderscoreESW_SW_EEEEENS4_23SM90_TMA_LOAD_MULTICASTENS4_14ComposedLayoutINS4_7SwizzleILi1ELi4ELi3EEENS4_18smem_ptr_flag_bitsILi8EEENSR_INS5_IJNSA_ILi8EEESI_EEENS5_IJSI_SC_EEEEEEEvNS4_8identityESZ_S19_vS1A_EENS_8epilogue10collective6detail29Sm90TmaWarpSpecializedAdapterINS1D_15DefaultEpilogueIaSK_SK_NS1C_6thread17LinearCombinationIaLi1EiiLNS1H_9ScaleType4KindE0ELNS_15FloatRoundStyleE2EaEENS1_15EpilogueDefaultEEEEEvvEEEEvNT_6ParamsE,"",@"SHT_CUDA_INFO"
	.sectionflags	@""
	.align	4


	//----- nvinfo : EIATTR_CUDA_API_VERSION
	.align		4
        /*0000*/ 	.byte	0x04, 0x37
        /*0002*/ 	.short	(.L_21 - .L_20)
.L_20:
        /*0004*/ 	.word	0x00000082


	//----- nvinfo : EIATTR_KPARAM_INFO
	.align		4
.L_21:
        /*0008*/ 	.byte	0x04, 0x17
        /*000a*/ 	.short	(.L_23 - .L_22)
.L_22:
        /*000c*/ 	.word	0x00000000
        /*0010*/ 	.short	0x0000
        /*0012*/ 	.short	0x0070
        /*0014*/ 	.byte	0x00, 0xf0, 0x01, 0x10


	//----- nvinfo : EIATTR_SPARSE_MMA_MASK
	.align		4
.L_23:
        /*0018*/ 	.byte	0x03, 0x50
        /*001a*/ 	.short	0x0000


	//----- nvinfo : EIATTR_MAXREG_COUNT
	.align		4
        /*001c*/ 	.byte	0x03, 0x1b
        /*001e*/ 	.short	0x00a8


	//----- nvinfo : EIATTR_NUM_BARRIERS
	.align		4
        /*0020*/ 	.byte	0x02, 0x4c
        /*0022*/ 	.byte	0x01
	.zero		1


	//----- nvinfo : EIATTR_EXTERNS
	.align		4
        /*0024*/ 	.byte	0x04, 0x0f
        /*0026*/ 	.short	(.L_25 - .L_24)


	//   ....[0]....
	.align		4
.L_24:
        /*0028*/ 	.word	index@(__assertfail)


	//----- nvinfo : EIATTR_ANNOTATIONS
	.align		4
.L_25:
        /*002c*/ 	.byte	0x04, 0x55
        /*002e*/ 	.short	(.L_27 - .L_26)


	//   ....[0]....
.L_26:
        /*0030*/ 	.word	0x00000001
        /*0034*/ 	.byte	0x20, 0x12, 0x00, 0x00, 0x01, 0x00, 0x00, 0x00, 0xe0, 0x18, 0x00, 0x00, 0x01, 0x00, 0x00, 0x00
        /*0044*/ 	.byte	0x10, 0x58, 0x00, 0x00, 0x01, 0x00, 0x00, 0x00, 0x60, 0x65, 0x00, 0x00


	//----- nvinfo : EIATTR_MERCURY_ISA_VERSION
	.align		4
.L_27:
        /*0050*/ 	.byte	0x03, 0x5f
        /*0052*/ 	.short	0x0101


	//----- nvinfo : EIATTR_INT_WARP_WIDE_INSTR_OFFSETS
	.align		4
        /*0054*/ 	.byte	0x04, 0x31
        /*0056*/ 	.short	(.L_29 - .L_28)


	//   ....[0]....
.L_28:
        /*0058*/ 	.word	0x00000930


	//   ....[1]....
        /*005c*/ 	.word	0x00000a00


	//   ....[2]....
        /*0060*/ 	.word	0x00000a30


	//   ....[3]....
        /*0064*/ 	.word	0x00000a40


	//   ....[4]....
        /*0068*/ 	.word	0x00000a50


	//   ....[5]....
        /*006c*/ 	.word	0x00000a70


	//   ....[6]....
        /*0070*/ 	.word	0x00000bf0


	//   ....[7]....
        /*0074*/ 	.word	0x00000c50


	//----- nvinfo : EIATTR_COOP_GROUP_MASK_REGIDS
	.align		4
.L_29:
        /*0078*/ 	.byte	0x04, 0x29
        /*007a*/ 	.short	(.L_31 - .L_30)


	//   ....[0]....
.L_30:
        /*007c*/ 	.word	0xffffffff


	//   ....[1]....
        /*0080*/ 	.word	0xffffffff


	//   ....[2]....
        /*0084*/ 	.word	0xffffffff


	//   ....[3]....
        /*0088*/ 	.word	0xffffffff


	//   ....[4]....
        /*008c*/ 	.word	0xffffffff


	//   ....[5]....
        /*0090*/ 	.word	0xffffffff


	//   ....[6]....
        /*0094*/ 	.word	0xffffffff


	//----- nvinfo : EIATTR_COOP_GROUP_INSTR_OFFSETS
	.align		4
.L_31:
        /*0098*/ 	.byte	0x04, 0x28
        /*009a*/ 	.short	(.L_33 - .L_32)


	//   ....[0]....
.L_32:
        /*009c*/ 	.word	0x00000070


	//   ....[1]....
        /*00a0*/ 	.word	0x00000080


	//   ....[2]....
        /*00a4*/ 	.word	0x00000140


	//   ....[3]....
        /*00a8*/ 	.word	0x00000730


	//   ....[4]....
        /*00ac*/ 	.word	0x00000770


	//   ....[5]....
        /*00b0*/ 	.word	0x000007e0


	//   ....[6]....
        /*00b4*/ 	.word	0x00000dd0


	//----- nvinfo : EIATTR_REG_RECONFIG
	.align		4
.L_33:
        /*00b8*/ 	.byte	0x01, 0x54
	.zero		2


	//----- nvinfo : EIATTR_SYSCALL_OFFSETS
	.align		4
        /*00bc*/ 	.byte	0x04, 0x46
        /*00be*/ 	.short	(.L_35 - .L_34)


	//   ....[0]....
.L_34:
        /*00c0*/ 	.word	0x00001d70


	//----- nvinfo : EIATTR_MBARRIER_INSTR_OFFSETS
	.align		4
.L_35:
        /*00c4*/ 	.byte	0x04, 0x39
        /*00c6*/ 	.short	(.L_37 - .L_36)


	//   ....[0]....
.L_36:
        /*00c8*/ 	.word	0x00000260
        /*00cc*/ 	.word	0x000000ff
        /*00d0*/ 	.word	0x00000000
        /*00d4*/ 	.short	0x0100
        /*00d6*/ 	.byte	0x08
	.zero		1


	//   ....[1]....
        /*00d8*/ 	.word	0x00000270
        /*00dc*/ 	.word	0x000000ff
        /*00e0*/ 	.word	0x00000128
        /*00e4*/ 	.short	0x0100
        /*00e6*/ 	.byte	0x08
	.zero		1


	//   ....[2]....
        /*00e8*/ 	.word	0x00000280
        /*00ec*/ 	.word	0x000000ff
        /*00f0*/ 	.word	0x00000008
        /*00f4*/ 	.short	0x0100
        /*00f6*/ 	.byte	0x08
	.zero		1


	//   ....[3]....
        /*00f8*/ 	.word	0x00000290
        /*00fc*/ 	.word	0x000000ff
        /*0100*/ 	.word	0x00000130
        /*0104*/ 	.short	0x0100
        /*0106*/ 	.byte	0x08
	.zero		1


	//   ....[4]....
        /*0108*/ 	.word	0x000002a0
        /*010c*/ 	.word	0x000000ff
        /*0110*/ 	.word	0x00000010
        /*0114*/ 	.short	0x0100
        /*0116*/ 	.byte	0x08
	.zero		1


	//   ....[5]....
        /*0118*/ 	.word	0x000002b0
        /*011c*/ 	.word	0x000000ff
        /*0120*/ 	.word	0x00000138
        /*0124*/ 	.short	0x0100
        /*0126*/ 	.byte	0x08
	.zero		1


	//   ....[6]....
        /*0128*/ 	.word	0x000002c0
        /*012c*/ 	.word	0x000000ff
        /*0130*/ 	.word	0x00000018
        /*0134*/ 	.short	0x0100
        /*0136*/ 	.byte	0x08
	.zero		1


	//   ....[7]....
        /*0138*/ 	.word	0x000002d0
        /*013c*/ 	.word	0x000000ff
        /*0140*/ 	.word	0x00000140
        /*0144*/ 	.short	0x0100
        /*0146*/ 	.byte	0x08
	.zero		1


	//   ....[8]....
        /*0148*/ 	.word	0x000002e0
        /*014c*/ 	.word	0x000000ff
        /*0150*/ 	.word	0x00000020
        /*0154*/ 	.short	0x0100
        /*0156*/ 	.byte	0x08
	.zero		1


	//   ....[9]....
        /*0158*/ 	.word	0x000002f0
        /*015c*/ 	.word	0x000000ff
        /*0160*/ 	.word	0x00000148
        /*0164*/ 	.short	0x0100
        /*0166*/ 	.byte	0x08
	.zero		1


	//   ....[10]....
        /*0168*/ 	.word	0x00000300
        /*016c*/ 	.word	0x000000ff
        /*0170*/ 	.word	0x00000028
        /*0174*/ 	.short	0x0100
        /*0176*/ 	.byte	0x08
	.zero		1


	//   ....[11]....
        /*0178*/ 	.word	0x00000310
        /*017c*/ 	.word	0x000000ff
        /*0180*/ 	.word	0x00000150
        /*0184*/ 	.short	0x0100
        /*0186*/ 	.byte	0x08
	.zero		1


	//   ....[12]....
        /*0188*/ 	.word	0x00000320
        /*018c*/ 	.word	0x000000ff
        /*0190*/ 	.word	0x00000030
        /*0194*/ 	.short	0x0100
        /*0196*/ 	.byte	0x08
	.zero		1


	//   ....[13]....
        /*0198*/ 	.word	0x00000330
        /*019c*/ 	.word	0x000000ff
        /*01a0*/ 	.word	0x00000158
        /*01a4*/ 	.short	0x0100
        /*01a6*/ 	.byte	0x08
	.zero		1


	//   ....[14]....
        /*01a8*/ 	.word	0x00000340
        /*01ac*/ 	.word	0x000000ff
        /*01b0*/ 	.word	0x00000038
        /*01b4*/ 	.short	0x0100
        /*01b6*/ 	.byte	0x08
	.zero		1


	//   ....[15]....
        /*01b8*/ 	.word	0x00000350
        /*01bc*/ 	.word	0x000000ff
        /*01c0*/ 	.word	0x00000160
        /*01c4*/ 	.short	0x0100
        /*01c6*/ 	.byte	0x08
	.zero		1


	//   ....[16]....
        /*01c8*/ 	.word	0x00000360
        /*01cc*/ 	.word	0x000000ff
        /*01d0*/ 	.word	0x00000040
        /*01d4*/ 	.short	0x0100
        /*01d6*/ 	.byte	0x08
	.zero		1


	//   ....[17]....
        /*01d8*/ 	.word	0x00000370
        /*01dc*/ 	.word	0x000000ff
        /*01e0*/ 	.word	0x00000168
        /*01e4*/ 	.short	0x0100
        /*01e6*/ 	.byte	0x08
	.zero		1


	//   ....[18]....
        /*01e8*/ 	.word	0x00000380
        /*01ec*/ 	.word	0x000000ff
        /*01f0*/ 	.word	0x00000048
        /*01f4*/ 	.short	0x0100
        /*01f6*/ 	.byte	0x08
	.zero		1


	//   ....[19]....
        /*01f8*/ 	.word	0x00000390
        /*01fc*/ 	.word	0x000000ff
        /*0200*/ 	.word	0x00000170
        /*0204*/ 	.short	0x0100
        /*0206*/ 	.byte	0x08
	.zero		1


	//   ....[20]....
        /*0208*/ 	.word	0x000003a0
        /*020c*/ 	.word	0x000000ff
        /*0210*/ 	.word	0x00000050
        /*0214*/ 	.short	0x0100
        /*0216*/ 	.byte	0x08
	.zero		1


	//   ....[21]....
        /*0218*/ 	.word	0x000003b0
        /*021c*/ 	.word	0x000000ff
        /*0220*/ 	.word	0x00000178
        /*0224*/ 	.short	0x0100
        /*0226*/ 	.byte	0x08
	.zero		1


	//   ....[22]....
        /*0228*/ 	.word	0x000003c0
        /*022c*/ 	.word	0x000000ff
        /*0230*/ 	.word	0x00000058
        /*0234*/ 	.short	0x0100
        /*0236*/ 	.byte	0x08
	.zero		1


	//   ....[23]....
        /*0238*/ 	.word	0x000003d0
        /*023c*/ 	.word	0x000000ff
        /*0240*/ 	.word	0x00000180
        /*0244*/ 	.short	0x0100
        /*0246*/ 	.byte	0x08
	.zero		1


	//   ....[24]....
        /*0248*/ 	.word	0x000003e0
        /*024c*/ 	.word	0x000000ff
        /*0250*/ 	.word	0x00000060
        /*0254*/ 	.short	0x0100
        /*0256*/ 	.byte	0x08
	.zero		1


	//   ....[25]....
        /*0258*/ 	.word	0x000003f0
        /*025c*/ 	.word	0x000000ff
        /*0260*/ 	.word	0x00000188
        /*0264*/ 	.short	0x0100
        /*0266*/ 	.byte	0x08
	.zero		1


	//   ....[26]....
        /*0268*/ 	.word	0x00000400
        /*026c*/ 	.word	0x000000ff
        /*0270*/ 	.word	0x00000068
        /*0274*/ 	.short	0x0100
        /*0276*/ 	.byte	0x08
	.zero		1


	//   ....[27]....
        /*0278*/ 	.word	0x00000410
        /*027c*/ 	.word	0x000000ff
        /*0280*/ 	.word	0x00000190
        /*0284*/ 	.short	0x0100
        /*0286*/ 	.byte	0x08
	.zero		1


	//   ....[28]....
        /*0288*/ 	.word	0x00000420
        /*028c*/ 	.word	0x000000ff
        /*0290*/ 	.word	0x00000070
        /*0294*/ 	.short	0x0100
        /*0296*/ 	.byte	0x08
	.zero		1


	//   ....[29]....
        /*0298*/ 	.word	0x00000430
        /*029c*/ 	.word	0x000000ff
        /*02a0*/ 	.word	0x00000198
        /*02a4*/ 	.short	0x0100
        /*02a6*/ 	.byte	0x08
	.zero		1


	//   ....[30]....
        /*02a8*/ 	.word	0x00000440
        /*02ac*/ 	.word	0x000000ff
        /*02b0*/ 	.word	0x00000078
        /*02b4*/ 	.short	0x0100
        /*02b6*/ 	.byte	0x08
	.zero		1


	//   ....[31]....
        /*02b8*/ 	.word	0x00000450
        /*02bc*/ 	.word	0x000000ff
        /*02c0*/ 	.word	0x000001a0
        /*02c4*/ 	.short	0x0100
        /*02c6*/ 	.byte	0x08
	.zero		1


	//   ....[32]....
        /*02c8*/ 	.word	0x00000460
        /*02cc*/ 	.word	0x000000ff
        /*02d0*/ 	.word	0x00000080
        /*02d4*/ 	.short	0x0100
        /*02d6*/ 	.byte	0x08
	.zero		1


	//   ....[33]....
        /*02d8*/ 	.word	0x00000470
        /*02dc*/ 	.word	0x000000ff
        /*02e0*/ 	.word	0x000001a8
        /*02e4*/ 	.short	0x0100
        /*02e6*/ 	.byte	0x08
	.zero		1


	//   ....[34]....
        /*02e8*/ 	.word	0x00000480
        /*02ec*/ 	.word	0x000000ff
        /*02f0*/ 	.word	0x00000088
        /*02f4*/ 	.short	0x0100
        /*02f6*/ 	.byte	0x08
	.zero		1


	//   ....[35]....
        /*02f8*/ 	.word	0x00000490
        /*02fc*/ 	.word	0x000000ff
        /*0300*/ 	.word	0x000001b0
        /*0304*/ 	.short	0x0100
        /*0306*/ 	.byte	0x08
	.zero		1


	//   ....[36]....
        /*0308*/ 	.word	0x000004a0
        /*030c*/ 	.word	0x000000ff
        /*0310*/ 	.word	0x00000090
        /*0314*/ 	.short	0x0100
        /*0316*/ 	.byte	0x08
	.zero		1


	//   ....[37]....
        /*0318*/ 	.word	0x000004b0
        /*031c*/ 	.word	0x000000ff
        /*0320*/ 	.word	0x000001b8
        /*0324*/ 	.short	0x0100
        /*0326*/ 	.byte	0x08
	.zero		1


	//   ....[38]....
        /*0328*/ 	.word	0x000004c0
        /*032c*/ 	.word	0x000000ff
        /*0330*/ 	.word	0x00000098
        /*0334*/ 	.short	0x0100
        /*0336*/ 	.byte	0x08
	.zero		1


	//   ....[39]....
        /*0338*/ 	.word	0x000004d0
        /*033c*/ 	.word	0x000000ff
        /*0340*/ 	.word	0x000001c0
        /*0344*/ 	.short	0x0100
        /*0346*/ 	.byte	0x08
	.zero		1


	//   ....[40]....
        /*0348*/ 	.word	0x000004e0
        /*034c*/ 	.word	0x000000ff
        /*0350*/ 	.word	0x000000a0
        /*0354*/ 	.short	0x0100
        /*0356*/ 	.byte	0x08
	.zero		1


	//   ....[41]....
        /*0358*/ 	.word	0x000004f0
        /*035c*/ 	.word	0x000000ff
        /*0360*/ 	.word	0x000001c8
        /*0364*/ 	.short	0x0100
        /*0366*/ 	.byte	0x08
	.zero		1


	//   ....[42]....
        /*0368*/ 	.word	0x00000500
        /*036c*/ 	.word	0x000000ff
        /*0370*/ 	.word	0x000000a8
        /*0374*/ 	.short	0x0100
        /*0376*/ 	.byte	0x08
	.zero		1


	//   ....[43]....
        /*0378*/ 	.word	0x00000510
        /*037c*/ 	.word	0x000000ff
        /*0380*/ 	.word	0x000001d0
        /*0384*/ 	.short	0x0100
        /*0386*/ 	.byte	0x08
	.zero		1


	//   ....[44]....
        /*0388*/ 	.word	0x00000520
        /*038c*/ 	.word	0x000000ff
        /*0390*/ 	.word	0x000000b0
        /*0394*/ 	.short	0x0100
        /*0396*/ 	.byte	0x08
	.zero		1


	//   ....[45]....
        /*0398*/ 	.word	0x00000530
        /*039c*/ 	.word	0x000000ff
        /*03a0*/ 	.word	0x000001d8
        /*03a4*/ 	.short	0x0100
        /*03a6*/ 	.byte	0x08
	.zero		1


	//   ....[46]....
        /*03a8*/ 	.word	0x00000540
        /*03ac*/ 	.word	0x000000ff
        /*03b0*/ 	.word	0x000000b8
        /*03b4*/ 	.short	0x0100
        /*03b6*/ 	.byte	0x08
	.zero		1


	//   ....[47]....
        /*03b8*/ 	.word	0x00000550
        /*03bc*/ 	.word	0x000000ff
        /*03c0*/ 	.word	0x000001e0
        /*03c4*/ 	.short	0x0100
        /*03c6*/ 	.byte	0x08
	.zero		1


	//   ....[48]....
        /*03c8*/ 	.word	0x00000560
        /*03cc*/ 	.word	0x000000ff
        /*03d0*/ 	.word	0x000000c0
        /*03d4*/ 	.short	0x0100
        /*03d6*/ 	.byte	0x08
	.zero		1


	//   ....[49]....
        /*03d8*/ 	.word	0x00000570
        /*03dc*/ 	.word	0x000000ff
        /*03e0*/ 	.word	0x000001e8
        /*03e4*/ 	.short	0x0100
        /*03e6*/ 	.byte	0x08
	.zero		1


	//   ....[50]....
        /*03e8*/ 	.word	0x00000580
        /*03ec*/ 	.word	0x000000ff
        /*03f0*/ 	.word	0x000000c8
        /*03f4*/ 	.short	0x0100
        /*03f6*/ 	.byte	0x08
	.zero		1


	//   ....[51]....
        /*03f8*/ 	.word	0x00000590
        /*03fc*/ 	.word	0x000000ff
        /*0400*/ 	.word	0x000001f0
        /*0404*/ 	.short	0x0100
        /*0406*/ 	.byte	0x08
	.zero		1


	//   ....[52]....
        /*0408*/ 	.word	0x000005a0
        /*040c*/ 	.word	0x000000ff
        /*0410*/ 	.word	0x000000d0
        /*0414*/ 	.short	0x0100
        /*0416*/ 	.byte	0x08
	.zero		1


	//   ....[53]....
        /*0418*/ 	.word	0x000005b0
        /*041c*/ 	.word	0x000000ff
        /*0420*/ 	.word	0x000001f8
        /*0424*/ 	.short	0x0100
        /*0426*/ 	.byte	0x08
	.zero		1


	//   ....[54]....
        /*0428*/ 	.word	0x000005c0
        /*042c*/ 	.word	0x000000ff
        /*0430*/ 	.word	0x000000d8
        /*0434*/ 	.short	0x0100
        /*0436*/ 	.byte	0x08
	.zero		1


	//   ....[55]....
        /*0438*/ 	.word	0x000005d0
        /*043c*/ 	.word	0x000000ff
        /*0440*/ 	.word	0x00000200
        /*0444*/ 	.short	0x0100
        /*0446*/ 	.byte	0x08
	.zero		1


	//   ....[56]....
        /*0448*/ 	.word	0x000005e0
        /*044c*/ 	.word	0x000000ff
        /*0450*/ 	.word	0x000000e0
        /*0454*/ 	.short	0x0100
        /*0456*/ 	.byte	0x08
	.zero		1


	//   ....[57]....
        /*0458*/ 	.word	0x000005f0
        /*045c*/ 	.word	0x000000ff
        /*0460*/ 	.word	0x00000208
        /*0464*/ 	.short	0x0100
        /*0466*/ 	.byte	0x08
	.zero		1


	//   ....[58]....
        /*0468*/ 	.word	0x00000600
        /*046c*/ 	.word	0x000000ff
        /*0470*/ 	.word	0x000000e8
        /*0474*/ 	.short	0x0100
        /*0476*/ 	.byte	0x08
	.zero		1


	//   ....[59]....
        /*0478*/ 	.word	0x00000610
        /*047c*/ 	.word	0x000000ff
        /*0480*/ 	.word	0x00000210
        /*0484*/ 	.short	0x0100
        /*0486*/ 	.byte	0x08
	.zero		1


	//   ....[60]....
        /*0488*/ 	.word	0x00000620
        /*048c*/ 	.word	0x000000ff
        /*0490*/ 	.word	0x000000f0
        /*0494*/ 	.short	0x0100
        /*0496*/ 	.byte	0x08
	.zero		1


	//   ....[61]....
        /*0498*/ 	.word	0x00000630
        /*049c*/ 	.word	0x000000ff
        /*04a0*/ 	.word	0x00000218
        /*04a4*/ 	.short	0x0100
        /*04a6*/ 	.byte	0x08
	.zero		1


	//   ....[62]....
        /*04a8*/ 	.word	0x00000640
        /*04ac*/ 	.word	0x000000ff
        /*04b0*/ 	.word	0x000000f8
        /*04b4*/ 	.short	0x0100
        /*04b6*/ 	.byte	0x08
	.zero		1


	//   ....[63]....
        /*04b8*/ 	.word	0x00000650
        /*04bc*/ 	.word	0x000000ff
        /*04c0*/ 	.word	0x00000220
        /*04c4*/ 	.short	0x0100
        /*04c6*/ 	.byte	0x08
	.zero		1


	//   ....[64]....
        /*04c8*/ 	.word	0x00000660
        /*04cc*/ 	.word	0x000000ff
        /*04d0*/ 	.word	0x00000100
        /*04d4*/ 	.short	0x0100
        /*04d6*/ 	.byte	0x08
	.zero		1


	//   ....[65]....
        /*04d8*/ 	.word	0x00000670
        /*04dc*/ 	.word	0x000000ff
        /*04e0*/ 	.word	0x00000228
        /*04e4*/ 	.short	0x0100
        /*04e6*/ 	.byte	0x08
	.zero		1


	//   ....[66]....
        /*04e8*/ 	.word	0x00000680
        /*04ec*/ 	.word	0x000000ff
        /*04f0*/ 	.word	0x00000108
        /*04f4*/ 	.short	0x0100
        /*04f6*/ 	.byte	0x08
	.zero		1


	//   ....[67]....
        /*04f8*/ 	.word	0x00000690
        /*04fc*/ 	.word	0x000000ff
        /*0500*/ 	.word	0x00000230
        /*0504*/ 	.short	0x0100
        /*0506*/ 	.byte	0x08
	.zero		1


	//   ....[68]....
        /*0508*/ 	.word	0x000006a0
        /*050c*/ 	.word	0x000000ff
        /*0510*/ 	.word	0x00000110
        /*0514*/ 	.short	0x0100
        /*0516*/ 	.byte	0x08
	.zero		1


	//   ....[69]....
        /*0518*/ 	.word	0x000006b0
        /*051c*/ 	.word	0x000000ff
        /*0520*/ 	.word	0x00000238
        /*0524*/ 	.short	0x0100
        /*0526*/ 	.byte	0x08
	.zero		1


	//   ....[70]....
        /*0528*/ 	.word	0x000006c0
        /*052c*/ 	.word	0x000000ff
        /*0530*/ 	.word	0x00000118
        /*0534*/ 	.short	0x0100
        /*0536*/ 	.byte	0x08
	.zero		1


	//   ....[71]....
        /*0538*/ 	.word	0x000006d0
        /*053c*/ 	.word	0x000000ff
        /*0540*/ 	.word	0x00000240
        /*0544*/ 	.short	0x0100
        /*0546*/ 	.byte	0x08
	.zero		1


	//   ....[72]....
        /*0548*/ 	.word	0x000006e0
        /*054c*/ 	.word	0x000000ff
        /*0550*/ 	.word	0x00000120
        /*0554*/ 	.short	0x0100
        /*0556*/ 	.byte	0x08
	.zero		1


	//   ....[73]....
        /*0558*/ 	.word	0x000006f0
        /*055c*/ 	.word	0x000000ff
        /*0560*/ 	.word	0x00000248
        /*0564*/ 	.short	0x0100
        /*0566*/ 	.byte	0x08
	.zero		1


	//   ....[74]....
        /*0568*/ 	.word	0x00000c20
        /*056c*/ 	.word	0x000000ff
        /*0570*/ 	.word	0x00000280
        /*0574*/ 	.short	0x0100
        /*0576*/ 	.byte	0x08
	.zero		1


	//   ....[75]....
        /*0578*/ 	.word	0x00000cc0
        /*057c*/ 	.word	0x000000ff
        /*0580*/ 	.word	0x00000288
        /*0584*/ 	.short	0x0100
        /*0586*/ 	.byte	0x08
	.zero		1


	//   ....[76]....
        /*0588*/ 	.word	0x00000d50
        /*058c*/ 	.word	0x000000ff
        /*0590*/ 	.word	0x00000260
        /*0594*/ 	.short	0x0100
        /*0596*/ 	.byte	0x09
	.zero		1


	//   ....[77]....
        /*0598*/ 	.word	0x00000d60
        /*059c*/ 	.word	0x000000ff
        /*05a0*/ 	.word	0x00000268
        /*05a4*/ 	.short	0x0100
        /*05a6*/ 	.byte	0x09
	.zero		1


	//   ....[78]....
        /*05a8*/ 	.word	0x00000d70
        /*05ac*/ 	.word	0x000000ff
        /*05b0*/ 	.word	0x00000270
        /*05b4*/ 	.short	0x0100
        /*05b6*/ 	.byte	0x09
	.zero		1


	//   ....[79]....
        /*05b8*/ 	.word	0x00000d80
        /*05bc*/ 	.word	0x000000ff
        /*05c0*/ 	.word	0x00000278
        /*05c4*/ 	.short	0x0100
        /*05c6*/ 	.byte	0x09
	.zero		1


	//   ....[80]....
        /*05c8*/ 	.word	0x00001c30
        /*05cc*/ 	.word	0x000000ff
        /*05d0*/ 	.word	0xfffffff8
        /*05d4*/ 	.short	0x010a
        /*05d6*/ 	.byte	0x2b
	.zero		1


	//   ....[81]....
        /*05d8*/ 	.word	0x00001e00
        /*05dc*/ 	.word	0x00000003
        /*05e0*/ 	.word	0x00000000
        /*05e4*/ 	.short	0x010a
        /*05e6*/ 	.byte	0x3f
	.zero		1


	//   ....[82]....
        /*05e8*/ 	.word	0x00001e40
        /*05ec*/ 	.word	0x00000003
        /*05f0*/ 	.word	0x00000000
        /*05f4*/ 	.short	0x010a
        /*05f6*/ 	.byte	0x3f
	.zero		1


	//   ....[83]....
        /*05f8*/ 	.word	0x00001fd0
        /*05fc*/ 	.word	0x000000ff
        /*0600*/ 	.word	0x00000000
        /*0604*/ 	.short	0x010a
        /*0606*/ 	.byte	0x04
	.zero		1


	//   ....[84]....
        /*0608*/ 	.word	0x00002010
        /*060c*/ 	.word	0x000000ff
        /*0610*/ 	.word	0x00000000
        /*0614*/ 	.short	0x010a
        /*0616*/ 	.byte	0x04
	.zero		1


	//   ....[85]....
        /*0618*/ 	.word	0x00002100
        /*061c*/ 	.word	0x00000005
        /*0620*/ 	.word	0x00000000
        /*0624*/ 	.short	0x0101
        /*0626*/ 	.byte	0x3f
	.zero		1


	//   ....[86]....
        /*0628*/ 	.word	0x00002210
        /*062c*/ 	.word	0x00000003
        /*0630*/ 	.word	0x00000000
        /*0634*/ 	.short	0x0101
        /*0636*/ 	.byte	0x2f
	.zero		1


	//   ....[87]....
        /*0638*/ 	.word	0x00002340
        /*063c*/ 	.word	0x00000000
        /*0640*/ 	.word	0x00000000
        /*0644*/ 	.short	0x0101
        /*0646*/ 	.byte	0x3f
	.zero		1


	//   ....[88]....
        /*0648*/ 	.word	0x000023c0
        /*064c*/ 	.word	0x000000ff
        /*0650*/ 	.word	0x00000008
        /*0654*/ 	.short	0x010a
        /*0656*/ 	.byte	0x2b
	.zero		1


	//   ....[89]....
        /*0658*/ 	.word	0x00005850
        /*065c*/ 	.word	0x00000000
        /*0660*/ 	.word	0x00000000
        /*0664*/ 	.short	0x0101
        /*0666*/ 	.byte	0x2f
	.zero		1


	//   ....[90]....
        /*0668*/ 	.word	0x000062b0
        /*066c*/ 	.word	0x0000000b
        /*0670*/ 	.word	0x00000128
        /*0674*/ 	.short	0x010a
        /*0676*/ 	.byte	0x3f
	.zero		1


	//   ....[91]....
        /*0678*/ 	.word	0x000066c0
        /*067c*/ 	.word	0x00000006
        /*0680*/ 	.word	0x00000288
        /*0684*/ 	.short	0x0101
        /*0686*/ 	.byte	0x3f
	.zero		1


	//   ....[92]....
        /*0688*/ 	.word	0x00006dd0
        /*068c*/ 	.word	0x00000007
        /*0690*/ 	.word	0x00000000
        /*0694*/ 	.short	0x010a
        /*0696*/ 	.byte	0x3f
	.zero		1


	//   ....[93]....
        /*0698*/ 	.word	0x00006e50
        /*069c*/ 	.word	0x00000006
        /*06a0*/ 	.word	0x00000000
        /*06a4*/ 	.short	0x010a
        /*06a6*/ 	.byte	0x3f
	.zero		1


	//   ....[94]....
        /*06a8*/ 	.word	0x00006ee0
        /*06ac*/ 	.word	0x00000007
        /*06b0*/ 	.word	0x00000000
        /*06b4*/ 	.short	0x010a
        /*06b6*/ 	.byte	0x3f
	.zero		1


	//   ....[95]....
        /*06b8*/ 	.word	0x00006f70
        /*06bc*/ 	.word	0x00000006
        /*06c0*/ 	.word	0x00000000
        /*06c4*/ 	.short	0x010a
        /*06c6*/ 	.byte	0x3f
	.zero		1


	//   ....[96]....
        /*06c8*/ 	.word	0x00007000
        /*06cc*/ 	.word	0x00000007
        /*06d0*/ 	.word	0x00000000
        /*06d4*/ 	.short	0x010a
        /*06d6*/ 	.byte	0x3f
	.zero		1


	//   ....[97]....
        /*06d8*/ 	.word	0x00007090
        /*06dc*/ 	.word	0x00000006
        /*06e0*/ 	.word	0x00000000
        /*06e4*/ 	.short	0x010a
        /*06e6*/ 	.byte	0x3f
	.zero		1


	//   ....[98]....
        /*06e8*/ 	.word	0x00007120
        /*06ec*/ 	.word	0x00000007
        /*06f0*/ 	.word	0x00000000
        /*06f4*/ 	.short	0x010a
        /*06f6*/ 	.byte	0x3f
	.zero		1


	//   ....[99]....
        /*06f8*/ 	.word	0x000071b0
        /*06fc*/ 	.word	0x00000006
        /*0700*/ 	.word	0x00000000
        /*0704*/ 	.short	0x010a
        /*0706*/ 	.byte	0x3f
	.zero		1


	//   ....[100]....
        /*0708*/ 	.word	0x00007240
        /*070c*/ 	.word	0x00000007
        /*0710*/ 	.word	0x00000000
        /*0714*/ 	.short	0x010a
        /*0716*/ 	.byte	0x3f
	.zero		1


	//   ....[101]....
        /*0718*/ 	.word	0x000072d0
        /*071c*/ 	.word	0x00000006
        /*0720*/ 	.word	0x00000000
        /*0724*/ 	.short	0x010a
        /*0726*/ 	.byte	0x3f
	.zero		1


	//   ....[102]....
        /*0728*/ 	.word	0x00007360
        /*072c*/ 	.word	0x00000007
        /*0730*/ 	.word	0x00000000
        /*0734*/ 	.short	0x010a
        /*0736*/ 	.byte	0x3f
	.zero		1


	//   ....[103]....
        /*0738*/ 	.word	0x000073f0
        /*073c*/ 	.word	0x00000006
        /*0740*/ 	.word	0x00000000
        /*0744*/ 	.short	0x010a
        /*0746*/ 	.byte	0x3f
	.zero		1


	//   ....[104]....
        /*0748*/ 	.word	0x00007480
        /*074c*/ 	.word	0x00000007
        /*0750*/ 	.word	0x00000000
        /*0754*/ 	.short	0x010a
        /*0756*/ 	.byte	0x3f
	.zero		1


	//   ....[105]....
        /*0758*/ 	.word	0x00007510
        /*075c*/ 	.word	0x00000006
        /*0760*/ 	.word	0x00000000
        /*0764*/ 	.short	0x010a
        /*0766*/ 	.byte	0x3f
	.zero		1


	//   ....[106]....
        /*0768*/ 	.word	0x000075a0
        /*076c*/ 	.word	0x00000007
        /*0770*/ 	.word	0x00000000
        /*0774*/ 	.short	0x010a
        /*0776*/ 	.byte	0x3f
	.zero		1


	//   ....[107]....
        /*0778*/ 	.word	0x00007630
        /*077c*/ 	.word	0x00000006
        /*0780*/ 	.word	0x00000000
        /*0784*/ 	.short	0x010a
        /*0786*/ 	.byte	0x3f
	.zero		1


	//   ....[108]....
        /*0788*/ 	.word	0x000076c0
        /*078c*/ 	.word	0x00000007
        /*0790*/ 	.word	0x00000000
        /*0794*/ 	.short	0x010a
        /*0796*/ 	.byte	0x3f
	.zero		1


	//   ....[109]....
        /*0798*/ 	.word	0x00007750
        /*079c*/ 	.word	0x00000006
        /*07a0*/ 	.word	0x00000000
        /*07a4*/ 	.short	0x010a
        /*07a6*/ 	.byte	0x3f
	.zero		1


	//   ....[110]....
        /*07a8*/ 	.word	0x000077e0
        /*07ac*/ 	.word	0x00000007
        /*07b0*/ 	.word	0x00000000
        /*07b4*/ 	.short	0x010a
        /*07b6*/ 	.byte	0x3f
	.zero		1


	//   ....[111]....
        /*07b8*/ 	.word	0x00007870
        /*07bc*/ 	.word	0x00000006
        /*07c0*/ 	.word	0x00000000
        /*07c4*/ 	.short	0x010a
        /*07c6*/ 	.byte	0x3f
	.zero		1


	//   ....[112]....
        /*07c8*/ 	.word	0x00007900
        /*07cc*/ 	.word	0x00000007
        /*07d0*/ 	.word	0x00000000
        /*07d4*/ 	.short	0x010a
        /*07d6*/ 	.byte	0x3f
	.zero		1


	//   ....[113]....
        /*07d8*/ 	.word	0x00007990
        /*07dc*/ 	.word	0x00000006
        /*07e0*/ 	.word	0x00000000
        /*07e4*/ 	.short	0x010a
        /*07e6*/ 	.byte	0x3f
	.zero		1


	//   ....[114]....
        /*07e8*/ 	.word	0x00007a20
        /*07ec*/ 	.word	0x00000007
        /*07f0*/ 	.word	0x00000000
        /*07f4*/ 	.short	0x010a
        /*07f6*/ 	.byte	0x3f
	.zero		1


	//   ....[115]....
        /*07f8*/ 	.word	0x00007ab0
        /*07fc*/ 	.word	0x00000006
        /*0800*/ 	.word	0x00000000
        /*0804*/ 	.short	0x010a
        /*0806*/ 	.byte	0x3f
	.zero		1


	//   ....[116]....
        /*0808*/ 	.word	0x00007b40
        /*080c*/ 	.word	0x00000007
        /*0810*/ 	.word	0x00000000
        /*0814*/ 	.short	0x010a
        /*0816*/ 	.byte	0x3f
	.zero		1


	//   ....[117]....
        /*0818*/ 	.word	0x00007bd0
        /*081c*/ 	.word	0x00000006
        /*0820*/ 	.word	0x00000000
        /*0824*/ 	.short	0x010a
        /*0826*/ 	.byte	0x3f
	.zero		1


	//   ....[118]....
        /*0828*/ 	.word	0x00007c60
        /*082c*/ 	.word	0x00000007
        /*0830*/ 	.word	0x00000000
        /*0834*/ 	.short	0x010a
        /*0836*/ 	.byte	0x3f
	.zero		1


	//   ....[119]....
        /*0838*/ 	.word	0x00007cf0
        /*083c*/ 	.word	0x00000006
        /*0840*/ 	.word	0x00000000
        /*0844*/ 	.short	0x010a
        /*0846*/ 	.byte	0x3f
	.zero		1


	//   ....[120]....
        /*0848*/ 	.word	0x00007d80
        /*084c*/ 	.word	0x00000007
        /*0850*/ 	.word	0x00000000
        /*0854*/ 	.short	0x010a
        /*0856*/ 	.byte	0x3f
	.zero		1


	//   ....[121]....
        /*0858*/ 	.word	0x00007e10
        /*085c*/ 	.word	0x00000006
        /*0860*/ 	.word	0x00000000
        /*0864*/ 	.short	0x010a
        /*0866*/ 	.byte	0x3f
	.zero		1


	//   ....[122]....
        /*0868*/ 	.word	0x00007ea0
        /*086c*/ 	.word	0x00000007
        /*0870*/ 	.word	0x00000000
        /*0874*/ 	.short	0x010a
        /*0876*/ 	.byte	0x3f
	.zero		1


	//   ....[123]....
        /*0878*/ 	.word	0x00007f30
        /*087c*/ 	.word	0x00000006
        /*0880*/ 	.word	0x00000000
        /*0884*/ 	.short	0x010a
        /*0886*/ 	.byte	0x3f
	.zero		1


	//   ....[124]....
        /*0888*/ 	.word	0x00007fc0
        /*088c*/ 	.word	0x00000007
        /*0890*/ 	.word	0x00000000
        /*0894*/ 	.short	0x010a
        /*0896*/ 	.byte	0x3f
	.zero		1


	//   ....[125]....
        /*0898*/ 	.word	0x00008050
        /*089c*/ 	.word	0x00000006
        /*08a0*/ 	.word	0x00000000
        /*08a4*/ 	.short	0x010a
        /*08a6*/ 	.byte	0x3f
	.zero		1


	//   ....[126]....
        /*08a8*/ 	.word	0x000080e0
        /*08ac*/ 	.word	0x00000007
        /*08b0*/ 	.word	0x00000000
        /*08b4*/ 	.short	0x010a
        /*08b6*/ 	.byte	0x3f
	.zero		1


	//   ....[127]....
        /*08b8*/ 	.word	0x00008170
        /*08bc*/ 	.word	0x00000006
        /*08c0*/ 	.word	0x00000000
        /*08c4*/ 	.short	0x010a
        /*08c6*/ 	.byte	0x3f
	.zero		1


	//   ....[128]....
        /*08c8*/ 	.word	0x00008200
        /*08cc*/ 	.word	0x00000005
        /*08d0*/ 	.word	0x00000000
        /*08d4*/ 	.short	0x010a
        /*08d6*/ 	.byte	0x3f
	.zero		1


	//   ....[129]....
        /*08d8*/ 	.word	0x00008270
        /*08dc*/ 	.word	0x00000003
        /*08e0*/ 	.word	0xfffffff8
        /*08e4*/ 	.short	0x010a
        /*08e6*/ 	.byte	0x3f
	.zero		1


	//   ....[130]....
        /*08e8*/ 	.word	0x000082c0
        /*08ec*/ 	.word	0x00000003
        /*08f0*/ 	.word	0x00000000
        /*08f4*/ 	.short	0x010a
        /*08f6*/ 	.byte	0x3f
	.zero		1


	//   ....[131]....
        /*08f8*/ 	.word	0x00008320
        /*08fc*/ 	.word	0x00000005
        /*0900*/ 	.word	0x00000000
        /*0904*/ 	.short	0x010a
        /*0906*/ 	.byte	0x3f
	.zero		1


	//   ....[132]....
        /*0908*/ 	.word	0x00008380
        /*090c*/ 	.word	0x00000003
        /*0910*/ 	.word	0x00000008
        /*0914*/ 	.short	0x010a
        /*0916*/ 	.byte	0x3f
	.zero		1


	//   ....[133]....
        /*0918*/ 	.word	0x00008450
        /*091c*/ 	.word	0x0000000b
        /*0920*/ 	.word	0x00000128
        /*0924*/ 	.short	0x010a
        /*0926*/ 	.byte	0x3f
	.zero		1


	//   ....[134]....
        /*0928*/ 	.word	0x00008520
        /*092c*/ 	.word	0x00000007
        /*0930*/ 	.word	0x00000000
        /*0934*/ 	.short	0x010a
        /*0936*/ 	.byte	0x3f
	.zero		1


	//   ....[135]....
        /*0938*/ 	.word	0x00008570
        /*093c*/ 	.word	0x00000006
        /*0940*/ 	.word	0x00000000
        /*0944*/ 	.short	0x010a
        /*0946*/ 	.byte	0x3f
	.zero		1


	//   ....[136]....
        /*0948*/ 	.word	0x000085c0
        /*094c*/ 	.word	0x00000007
        /*0950*/ 	.word	0x00000000
        /*0954*/ 	.short	0x010a
        /*0956*/ 	.byte	0x3f
	.zero		1


	//   ....[137]....
        /*0958*/ 	.word	0x00008610
        /*095c*/ 	.word	0x00000006
        /*0960*/ 	.word	0x00000000
        /*0964*/ 	.short	0x010a
        /*0966*/ 	.byte	0x3f
	.zero		1


	//   ....[138]....
        /*0968*/ 	.word	0x00008660
        /*096c*/ 	.word	0x00000007
        /*0970*/ 	.word	0x00000000
        /*0974*/ 	.short	0x010a
        /*0976*/ 	.byte	0x3f
	.zero		1


	//   ....[139]....
        /*0978*/ 	.word	0x000086b0
        /*097c*/ 	.word	0x00000006
        /*0980*/ 	.word	0x00000000
        /*0984*/ 	.short	0x010a
        /*0986*/ 	.byte	0x3f
	.zero		1


	//   ....[140]....
        /*0988*/ 	.word	0x00008700
        /*098c*/ 	.word	0x00000007
        /*0990*/ 	.word	0x00000000
        /*0994*/ 	.short	0x010a
        /*0996*/ 	.byte	0x3f
	.zero		1


	//   ....[141]....
        /*0998*/ 	.word	0x00008750
        /*099c*/ 	.word	0x00000006
        /*09a0*/ 	.word	0x00000000
        /*09a4*/ 	.short	0x010a
        /*09a6*/ 	.byte	0x3f
	.zero		1


	//   ....[142]....
        /*09a8*/ 	.word	0x000087a0
        /*09ac*/ 	.word	0x00000007
        /*09b0*/ 	.word	0x00000000
        /*09b4*/ 	.short	0x010a
        /*09b6*/ 	.byte	0x3f
	.zero		1


	//   ....[143]....
        /*09b8*/ 	.word	0x000087f0
        /*09bc*/ 	.word	0x00000006
        /*09c0*/ 	.word	0x00000000
        /*09c4*/ 	.short	0x010a
        /*09c6*/ 	.byte	0x3f
	.zero		1


	//   ....[144]....
        /*09c8*/ 	.word	0x00008840
        /*09cc*/ 	.word	0x00000007
        /*09d0*/ 	.word	0x00000000
        /*09d4*/ 	.short	0x010a
        /*09d6*/ 	.byte	0x3f
	.zero		1


	//   ....[145]....
        /*09d8*/ 	.word	0x00008890
        /*09dc*/ 	.word	0x00000006
        /*09e0*/ 	.word	0x00000000
        /*09e4*/ 	.short	0x010a
        /*09e6*/ 	.byte	0x3f
	.zero		1


	//   ....[146]....
        /*09e8*/ 	.word	0x000088e0
        /*09ec*/ 	.word	0x00000007
        /*09f0*/ 	.word	0x00000000
        /*09f4*/ 	.short	0x010a
        /*09f6*/ 	.byte	0x3f
	.zero		1


	//   ....[147]....
        /*09f8*/ 	.word	0x00008930
        /*09fc*/ 	.word	0x00000006
        /*0a00*/ 	.word	0x00000000
        /*0a04*/ 	.short	0x010a
        /*0a06*/ 	.byte	0x3f
	.zero		1


	//   ....[148]....
        /*0a08*/ 	.word	0x00008980
        /*0a0c*/ 	.word	0x00000007
        /*0a10*/ 	.word	0x00000000
        /*0a14*/ 	.short	0x010a
        /*0a16*/ 	.byte	0x3f
	.zero		1


	//   ....[149]....
        /*0a18*/ 	.word	0x000089d0
        /*0a1c*/ 	.word	0x00000006
        /*0a20*/ 	.word	0x00000000
        /*0a24*/ 	.short	0x010a
        /*0a26*/ 	.byte	0x3f
	.zero		1


	//   ....[150]....
        /*0a28*/ 	.word	0x00008a20
        /*0a2c*/ 	.word	0x00000007
        /*0a30*/ 	.word	0x00000000
        /*0a34*/ 	.short	0x010a
        /*0a36*/ 	.byte	0x3f
	.zero		1


	//   ....[151]....
        /*0a38*/ 	.word	0x00008a70
        /*0a3c*/ 	.word	0x00000006
        /*0a40*/ 	.word	0x00000000
        /*0a44*/ 	.short	0x010a
        /*0a46*/ 	.byte	0x3f
	.zero		1


	//   ....[152]....
        /*0a48*/ 	.word	0x00008ac0
        /*0a4c*/ 	.word	0x00000007
        /*0a50*/ 	.word	0x00000000
        /*0a54*/ 	.short	0x010a
        /*0a56*/ 	.byte	0x3f
	.zero		1


	//   ....[153]....
        /*0a58*/ 	.word	0x00008b10
        /*0a5c*/ 	.word	0x00000006
        /*0a60*/ 	.word	0x00000000
        /*0a64*/ 	.short	0x010a
        /*0a66*/ 	.byte	0x3f
	.zero		1


	//   ....[154]....
        /*0a68*/ 	.word	0x00008b60
        /*0a6c*/ 	.word	0x00000007
        /*0a70*/ 	.word	0x00000000
        /*0a74*/ 	.short	0x010a
        /*0a76*/ 	.byte	0x3f
	.zero		1


	//   ....[155]....
        /*0a78*/ 	.word	0x00008bb0
        /*0a7c*/ 	.word	0x00000006
        /*0a80*/ 	.word	0x00000000
        /*0a84*/ 	.short	0x010a
        /*0a86*/ 	.byte	0x3f
	.zero		1


	//   ....[156]....
        /*0a88*/ 	.word	0x00008c00
        /*0a8c*/ 	.word	0x00000007
        /*0a90*/ 	.word	0x00000000
        /*0a94*/ 	.short	0x010a
        /*0a96*/ 	.byte	0x3f
	.zero		1


	//   ....[157]....
        /*0a98*/ 	.word	0x00008c50
        /*0a9c*/ 	.word	0x00000006
        /*0aa0*/ 	.word	0x00000000
        /*0aa4*/ 	.short	0x010a
        /*0aa6*/ 	.byte	0x3f
	.zero		1


	//   ....[158]....
        /*0aa8*/ 	.word	0x00008ca0
        /*0aac*/ 	.word	0x00000007
        /*0ab0*/ 	.word	0x00000000
        /*0ab4*/ 	.short	0x010a
        /*0ab6*/ 	.byte	0x3f
	.zero		1


	//   ....[159]....
        /*0ab8*/ 	.word	0x00008cf0
        /*0abc*/ 	.word	0x00000006
        /*0ac0*/ 	.word	0x00000000
        /*0ac4*/ 	.short	0x010a
        /*0ac6*/ 	.byte	0x3f
	.zero		1


	//   ....[160]....
        /*0ac8*/ 	.word	0x00008d40
        /*0acc*/ 	.word	0x00000007
        /*0ad0*/ 	.word	0x00000000
        /*0ad4*/ 	.short	0x010a
        /*0ad6*/ 	.byte	0x3f
	.zero		1


	//   ....[161]....
        /*0ad8*/ 	.word	0x00008d90
        /*0adc*/ 	.word	0x00000006
        /*0ae0*/ 	.word	0x00000000
        /*0ae4*/ 	.short	0x010a
        /*0ae6*/ 	.byte	0x3f
	.zero		1


	//   ....[162]....
        /*0ae8*/ 	.word	0x00008de0
        /*0aec*/ 	.word	0x00000007
        /*0af0*/ 	.word	0x00000000
        /*0af4*/ 	.short	0x010a
        /*0af6*/ 	.byte	0x3f
	.zero		1


	//   ....[163]....
        /*0af8*/ 	.word	0x00008e30
        /*0afc*/ 	.word	0x00000006
        /*0b00*/ 	.word	0x00000000
        /*0b04*/ 	.short	0x010a
        /*0b06*/ 	.byte	0x3f
	.zero		1


	//   ....[164]....
        /*0b08*/ 	.word	0x00008e80
        /*0b0c*/ 	.word	0x00000007
        /*0b10*/ 	.word	0x00000000
        /*0b14*/ 	.short	0x010a
        /*0b16*/ 	.byte	0x3f
	.zero		1


	//   ....[165]....
        /*0b18*/ 	.word	0x00008ed0
        /*0b1c*/ 	.word	0x00000006
        /*0b20*/ 	.word	0x00000000
        /*0b24*/ 	.short	0x010a
        /*0b26*/ 	.byte	0x3f
	.zero		1


	//   ....[166]....
        /*0b28*/ 	.word	0x00008f20
        /*0b2c*/ 	.word	0x00000007
        /*0b30*/ 	.word	0x00000000
        /*0b34*/ 	.short	0x010a
        /*0b36*/ 	.byte	0x3f
	.zero		1


	//   ....[167]....
        /*0b38*/ 	.word	0x00008f70
        /*0b3c*/ 	.word	0x00000006
        /*0b40*/ 	.word	0x00000000
        /*0b44*/ 	.short	0x010a
        /*0b46*/ 	.byte	0x3f
	.zero		1


	//   ....[168]....
        /*0b48*/ 	.word	0x00008fc0
        /*0b4c*/ 	.word	0x00000007
        /*0b50*/ 	.word	0x00000000
        /*0b54*/ 	.short	0x010a
        /*0b56*/ 	.byte	0x3f
	.zero		1


	//   ....[169]....
        /*0b58*/ 	.word	0x00009010
        /*0b5c*/ 	.word	0x00000006
        /*0b60*/ 	.word	0x00000000
        /*0b64*/ 	.short	0x010a
        /*0b66*/ 	.byte	0x3f
	.zero		1


	//----- nvinfo : EIATTR_NUM_MBARRIERS
	.align		4
.L_37:
        /*0b68*/ 	.byte	0x03, 0x38
        /*0b6a*/ 	.short	0x0050


	//----- nvinfo : EIATTR_EXIT_INSTR_OFFSETS
	.align		4
        /*0b6c*/ 	.byte	0x04, 0x1c
        /*0b6e*/ 	.short	(.L_39 - .L_38)


	//   ....[0]....
.L_38:
        /*0b70*/ 	.word	0x00001870


	//   ....[1]....
        /*0b74*/ 	.word	0x000018d0


	//   ....[2]....
        /*0b78*/ 	.word	0x00005e50


	//   ....[3]....
        /*0b7c*/ 	.word	0x00005e80


	//   ....[4]....
        /*0b80*/ 	.word	0x00008250


	//----- nvinfo : EIATTR_MAX_THREADS
	.align		4
.L_39:
        /*0b84*/ 	.byte	0x04, 0x05
        /*0b86*/ 	.short	(.L_41 - .L_40)
.L_40:
        /*0b88*/ 	.word	0x00000180
        /*0b8c*/ 	.word	0x00000001
        /*0b90*/ 	.word	0x00000001


	//----- nvinfo : EIATTR_CRS_STACK_SIZE
	.align		4
.L_41:
        /*0b94*/ 	.byte	0x04, 0x1e
        /*0b96*/ 	.short	(.L_43 - .L_42)
.L_42:
        /*0b98*/ 	.word	0x00000000


	//----- nvinfo : EIATTR_CBANK_PARAM_SIZE
	.align		4
.L_43:
        /*0b9c*/ 	.byte	0x03, 0x19
        /*0b9e*/ 	.short	0x0470


	//----- nvinfo : EIATTR_PARAM_CBANK
	.align		4
        /*0ba0*/ 	.byte	0x04, 0x0a
        /*0ba2*/ 	.short	(.L_45 - .L_44)
	.align		4
.L_44:
        /*0ba4*/ 	.word	index@(.nv.constant0._ZN7cutlass13device_kernelINS_4gemm6kernel13GemmUniversalIN4cute5tupleIJiiiiEEENS1_10collective13CollectiveMmaINS1_34MainloopSm90TmaGmmaWarpSpecializedILi37ENS5_IJNS4_1CILi4EEESB_NSA_ILi1EEEEEENS1_32KernelTmaWarpSpecializedPingpongEEENS5_IJNSA_ILi64EEENSA_ILi128EEENSA_ILi32EEEEEEaNS5_IJlSC_lEEEaSK_NS4_8TiledMMAINS4_8MMA_AtomIJNS4_4SM904GMMA27MMA_64x128x32_S32S8S8_SS_TNEEEENS4_6LayoutINS5_IJSC_SC_SC_EEENS5_IJNSA_ILi0EEEST_ST_EEEEENS5_IJNS4_10UnderscoreESW_SW_EEEEENS4_23SM90_TMA_LOAD_MULTICASTENS4_14ComposedLayoutINS4_7SwizzleILi1ELi4ELi3EEENS4_18smem_ptr_flag_bitsILi8EEENSR_INS5_IJNSA_ILi8EEESI_EEENS5_IJSI_SC_EEEEEEEvNS4_8identityESZ_S19_vS1A_EENS_8epilogue10collective6detail29Sm90TmaWarpSpecializedAdapterINS1D_15DefaultEpilogueIaSK_SK_NS1C_6thread17LinearCombinationIaLi1EiiLNS1H_9ScaleType4KindE0ELNS_15FloatRoundStyleE2EaEENS1_15EpilogueDefaultEEEEEvvEEEEvNT_6ParamsE)
        /*0ba8*/ 	.short	0x0210
        /*0baa*/ 	.short	0x0470


	//----- nvinfo : EIATTR_SW_WAR
	.align		4
.L_45:
        /*0bac*/ 	.byte	0x04, 0x36
        /*0bae*/ 	.short	(.L_47 - .L_46)
.L_46:
        /*0bb0*/ 	.word	0x00000008
.L_47:


//--------------------- .nv.callgraph             --------------------------
	.section	.nv.callgraph,"",@"SHT_CUDA_CALLGRAPH"
	.align	4
	.sectionentsize	8
	.align		4
        /*0000*/ 	.word	0x00000000
	.align		4
        /*0004*/ 	.word	0xffffffff
	.align		4
        /*0008*/ 	.word	index@(_ZN7cutlass13device_kernelINS_4gemm6kernel13GemmUniversalIN4cute5tupleIJiiiiEEENS1_10collective13CollectiveMmaINS1_34MainloopSm90TmaGmmaWarpSpecializedILi37ENS5_IJNS4_1CILi4EEESB_NSA_ILi1EEEEEENS1_32KernelTmaWarpSpecializedPingpongEEENS5_IJNSA_ILi64EEENSA_ILi128EEENSA_ILi32EEEEEEaNS5_IJlSC_lEEEaSK_NS4_8TiledMMAINS4_8MMA_AtomIJNS4_4SM904GMMA27MMA_64x128x32_S32S8S8_SS_TNEEEENS4_6LayoutINS5_IJSC_SC_SC_EEENS5_IJNSA_ILi0EEEST_ST_EEEEENS5_IJNS4_10UnderscoreESW_SW_EEEEENS4_23SM90_TMA_LOAD_MULTICASTENS4_14ComposedLayoutINS4_7SwizzleILi1ELi4ELi3EEENS4_18smem_ptr_flag_bitsILi8EEENSR_INS5_IJNSA_ILi8EEESI_EEENS5_IJSI_SC_EEEEEEEvNS4_8identityESZ_S19_vS1A_EENS_8epilogue10collective6detail29Sm90TmaWarpSpecializedAdapterINS1D_15DefaultEpilogueIaSK_SK_NS1C_6thread17LinearCombinationIaLi1EiiLNS1H_9ScaleType4KindE0ELNS_15FloatRoundStyleE2EaEENS1_15EpilogueDefaultEEEEEvvEEEEvNT_6ParamsE)
	.align		4
        /*000c*/ 	.word	index@(__assertfail)
	.align		4
        /*0010*/ 	.word	0x00000000
	.align		4
        /*0014*/ 	.word	0xfffffffe
	.align		4
        /*0018*/ 	.word	0x00000000
	.align		4
        /*001c*/ 	.word	0xfffffffd
	.align		4
        /*0020*/ 	.word	0x00000000
	.align		4
        /*0024*/ 	.word	0xfffffffc


//--------------------- .nv.constant4             --------------------------
	.section	.nv.constant4,"a",@progbits
	.align	8
	.align		8
.nv.constant4:
        /*0000*/ 	.dword	__assertfail
	.align		8
        /*0008*/ 	.dword	__unnamed_1
	.align		8
        /*0010*/ 	.dword	_ZN40_INTERNAL_253f51a6_4_k_cu_7602f99e_226704cuda3std3__45__cpo5beginE
	.align		8
        /*0018*/ 	.dword	_ZN40_INTERNAL_253f51a6_4_k_cu_7602f99e_226704cuda3std3__45__cpo3endE
	.align		8
        /*0020*/ 	.dword	_ZN40_INTERNAL_253f51a6_4_k_cu_7602f99e_226704cuda3std3__45__cpo6cbeginE
	.align		8
        /*0028*/ 	.dword	_ZN40_INTERNAL_253f51a6_4_k_cu_7602f99e_226704cuda3std3__45__cpo4cendE
	.align		8
        /*0030*/ 	.dword	_ZN40_INTERNAL_253f51a6_4_k_cu_7602f99e_226704cuda3std3__442_GLOBAL__N__253f51a6_4_k_cu_7602f99e_226706ignoreE
	.align		8
        /*0038*/ 	.dword	_ZN40_INTERNAL_253f51a6_4_k_cu_7602f99e_226704cuda3std3__419piecewise_constructE
	.align		8
        /*0040*/ 	.dword	_ZN40_INTERNAL_253f51a6_4_k_cu_7602f99e_226704cuda3std3__48in_placeE
	.align		8
        /*0048*/ 	.dword	_ZN40_INTERNAL_253f51a6_4_k_cu_7602f99e_226704cuda3std6ranges3__45__cpo4swapE
	.align		8
        /*0050*/ 	.dword	_ZN40_INTERNAL_253f51a6_4_k_cu_7602f99e_226704cuda3std6ranges3__45__cpo9iter_moveE
	.align		8
        /*0058*/ 	.dword	_ZN40_INTERNAL_253f51a6_4_k_cu_7602f99e_226704cute7productE
	.align		8
        /*0060*/ 	.dword	_ZN40_INTERNAL_253f51a6_4_k_cu_7602f99e_226704cute1_E
	.align		8
        /*0068*/ 	.dword	$str$22
	.align		8
        /*0070*/ 	.dword	$str$23


//--------------------- .text._ZN7cutlass13device_kernelINS_4gemm6kernel13GemmUniversalIN4cute5tupleIJiiiiEEENS1_10collective13CollectiveMmaINS1_34MainloopSm90TmaGmmaWarpSpecializedILi37ENS5_IJNS4_1CILi4EEESB_NSA_ILi1EEEEEENS1_32KernelTmaWarpSpecializedPingpongEEENS5_IJNSA_ILi64EEENSA_ILi128EEENSA_ILi32EEEEEEaNS5_IJlSC_lEEEaSK_NS4_8TiledMMAINS4_8MMA_AtomIJNS4_4SM904GMMA27MMA_64x128x32_S32S8S8_SS_TNEEEENS4_6LayoutINS5_IJSC_SC_SC_EEENS5_IJNSA_ILi0EEEST_ST_EEEEENS5_IJNS4_10UnderscoreESW_SW_EEEEENS4_23SM90_TMA_LOAD_MULTICASTENS4_14ComposedLayoutINS4_7SwizzleILi1ELi4ELi3EEENS4_18smem_ptr_flag_bitsILi8EEENSR_INS5_IJNSA_ILi8EEESI_EEENS5_IJSI_SC_EEEEEEEvNS4_8identityESZ_S19_vS1A_EENS_8epilogue10collective6detail29Sm90TmaWarpSpecializedAdapterINS1D_15DefaultEpilogueIaSK_SK_NS1C_6thread17LinearCombinationIaLi1EiiLNS1H_9ScaleType4KindE0ELNS_15FloatRoundStyleE2EaEENS1_15EpilogueDefaultEEEEEvvEEEEvNT_6ParamsE --------------------------
	.section	.text._ZN7cutlass13device_kernelINS_4gemm6kernel13GemmUniversalIN4cute5tupleIJiiiiEEENS1_10collective13CollectiveMmaINS1_34MainloopSm90TmaGmmaWarpSpecializedILi37ENS5_IJNS4_1CILi4EEESB_NSA_ILi1EEEEEENS1_32KernelTmaWarpSpecializedPingpongEEENS5_IJNSA_ILi64EEENSA_ILi128EEENSA_ILi32EEEEEEaNS5_IJlSC_lEEEaSK_NS4_8TiledMMAINS4_8MMA_AtomIJNS4_4SM904GMMA27MMA_64x128x32_S32S8S8_SS_TNEEEENS4_6LayoutINS5_IJSC_SC_SC_EEENS5_IJNSA_ILi0EEEST_ST_EEEEENS5_IJNS4_10UnderscoreESW_SW_EEEEENS4_23SM90_TMA_LOAD_MULTICASTENS4_14ComposedLayoutINS4_7SwizzleILi1ELi4ELi3EEENS4_18smem_ptr_flag_bitsILi8EEENSR_INS5_IJNSA_ILi8EEESI_EEENS5_IJSI_SC_EEEEEEEvNS4_8identityESZ_S19_vS1A_EENS_8epilogue10collective6detail29Sm90TmaWarpSpecializedAdapterINS1D_15DefaultEpilogueIaSK_SK_NS1C_6thread17LinearCombinationIaLi1EiiLNS1H_9ScaleType4KindE0ELNS_15FloatRoundStyleE2EaEENS1_15EpilogueDefaultEEEEEvvEEEEvNT_6ParamsE,"ax",@progbits
	.align	128
.text._ZN7cutlass13device_kernelINS_4gemm6kernel13GemmUniversalIN4cute5tupleIJiiiiEEENS1_10collective13CollectiveMmaINS1_34MainloopSm90TmaGmmaWarpSpecializedILi37ENS5_IJNS4_1CILi4EEESB_NSA_ILi1EEEEEENS1_32KernelTmaWarpSpecializedPingpongEEENS5_IJNSA_ILi64EEENSA_ILi128EEENSA_ILi32EEEEEEaNS5_IJlSC_lEEEaSK_NS4_8TiledMMAINS4_8MMA_AtomIJNS4_4SM904GMMA27MMA_64x128x32_S32S8S8_SS_TNEEEENS4_6LayoutINS5_IJSC_SC_SC_EEENS5_IJNSA_ILi0EEEST_ST_EEEEENS5_IJNS4_10UnderscoreESW_SW_EEEEENS4_23SM90_TMA_LOAD_MULTICASTENS4_14ComposedLayoutINS4_7SwizzleILi1ELi4ELi3EEENS4_18smem_ptr_flag_bitsILi8EEENSR_INS5_IJNSA_ILi8EEESI_EEENS5_IJSI_SC_EEEEEEEvNS4_8identityESZ_S19_vS1A_EENS_8epilogue10collective6detail29Sm90TmaWarpSpecializedAdapterINS1D_15DefaultEpilogueIaSK_SK_NS1C_6thread17LinearCombinationIaLi1EiiLNS1H_9ScaleType4KindE0ELNS_15FloatRoundStyleE2EaEENS1_15EpilogueDefaultEEEEEvvEEEEvNT_6ParamsE:
        .type           _ZN7cutlass13device_kernelINS_4gemm6kernel13GemmUniversalIN4cute5tupleIJiiiiEEENS1_10collective13CollectiveMmaINS1_34MainloopSm90TmaGmmaWarpSpecializedILi37ENS5_IJNS4_1CILi4EEESB_NSA_ILi1EEEEEENS1_32KernelTmaWarpSpecializedPingpongEEENS5_IJNSA_ILi64EEENSA_ILi128EEENSA_ILi32EEEEEEaNS5_IJlSC_lEEEaSK_NS4_8TiledMMAINS4_8MMA_AtomIJNS4_4SM904GMMA27MMA_64x128x32_S32S8S8_SS_TNEEEENS4_6LayoutINS5_IJSC_SC_SC_EEENS5_IJNSA_ILi0EEEST_ST_EEEEENS5_IJNS4_10UnderscoreESW_SW_EEEEENS4_23SM90_TMA_LOAD_MULTICASTENS4_14ComposedLayoutINS4_7SwizzleILi1ELi4ELi3EEENS4_18smem_ptr_flag_bitsILi8EEENSR_INS5_IJNSA_ILi8EEESI_EEENS5_IJSI_SC_EEEEEEEvNS4_8identityESZ_S19_vS1A_EENS_8epilogue10collective6detail29Sm90TmaWarpSpecializedAdapterINS1D_15DefaultEpilogueIaSK_SK_NS1C_6thread17LinearCombinationIaLi1EiiLNS1H_9ScaleType4KindE0ELNS_15FloatRoundStyleE2EaEENS1_15EpilogueDefaultEEEEEvvEEEEvNT_6ParamsE,@function
        .size           _ZN7cutlass13device_kernelINS_4gemm6kernel13GemmUniversalIN4cute5tupleIJiiiiEEENS1_10collective13CollectiveMmaINS1_34MainloopSm90TmaGmmaWarpSpecializedILi37ENS5_IJNS4_1CILi4EEESB_NSA_ILi1EEEEEENS1_32KernelTmaWarpSpecializedPingpongEEENS5_IJNSA_ILi64EEENSA_ILi128EEENSA_ILi32EEEEEEaNS5_IJlSC_lEEEaSK_NS4_8TiledMMAINS4_8MMA_AtomIJNS4_4SM904GMMA27MMA_64x128x32_S32S8S8_SS_TNEEEENS4_6LayoutINS5_IJSC_SC_SC_EEENS5_IJNSA_ILi0EEEST_ST_EEEEENS5_IJNS4_10UnderscoreESW_SW_EEEEENS4_23SM90_TMA_LOAD_MULTICASTENS4_14ComposedLayoutINS4_7SwizzleILi1ELi4ELi3EEENS4_18smem_ptr_flag_bitsILi8EEENSR_INS5_IJNSA_ILi8EEESI_EEENS5_IJSI_SC_EEEEEEEvNS4_8identityESZ_S19_vS1A_EENS_8epilogue10collective6detail29Sm90TmaWarpSpecializedAdapterINS1D_15DefaultEpilogueIaSK_SK_NS1C_6thread17LinearCombinationIaLi1EiiLNS1H_9ScaleType4KindE0ELNS_15FloatRoundStyleE2EaEENS1_15EpilogueDefaultEEEEEvvEEEEvNT_6ParamsE,(.L_x_274 - _ZN7cutlass13device_kernelINS_4gemm6kernel13GemmUniversalIN4cute5tupleIJiiiiEEENS1_10collective13CollectiveMmaINS1_34MainloopSm90TmaGmmaWarpSpecializedILi37ENS5_IJNS4_1CILi4EEESB_NSA_ILi1EEEEEENS1_32KernelTmaWarpSpecializedPingpongEEENS5_IJNSA_ILi64EEENSA_ILi128EEENSA_ILi32EEEEEEaNS5_IJlSC_lEEEaSK_NS4_8TiledMMAINS4_8MMA_AtomIJNS4_4SM904GMMA27MMA_64x128x32_S32S8S8_SS_TNEEEENS4_6LayoutINS5_IJSC_SC_SC_EEENS5_IJNSA_ILi0EEEST_ST_EEEEENS5_IJNS4_10UnderscoreESW_SW_EEEEENS4_23SM90_TMA_LOAD_MULTICASTENS4_14ComposedLayoutINS4_7SwizzleILi1ELi4ELi3EEENS4_18smem_ptr_flag_bitsILi8EEENSR_INS5_IJNSA_ILi8EEESI_EEENS5_IJSI_SC_EEEEEEEvNS4_8identityESZ_S19_vS1A_EENS_8epilogue10collective6detail29Sm90TmaWarpSpecializedAdapterINS1D_15DefaultEpilogueIaSK_SK_NS1C_6thread17LinearCombinationIaLi1EiiLNS1H_9ScaleType4KindE0ELNS_15FloatRoundStyleE2EaEENS1_15EpilogueDefaultEEEEEvvEEEEvNT_6ParamsE)
        .other          _ZN7cutlass13device_kernelINS_4gemm6kernel13GemmUniversalIN4cute5tupleIJiiiiEEENS1_10collective13CollectiveMmaINS1_34MainloopSm90TmaGmmaWarpSpecializedILi37ENS5_IJNS4_1CILi4EEESB_NSA_ILi1EEEEEENS1_32KernelTmaWarpSpecializedPingpongEEENS5_IJNSA_ILi64EEENSA_ILi128EEENSA_ILi32EEEEEEaNS5_IJlSC_lEEEaSK_NS4_8TiledMMAINS4_8MMA_AtomIJNS4_4SM904GMMA27MMA_64x128x32_S32S8S8_SS_TNEEEENS4_6LayoutINS5_IJSC_SC_SC_EEENS5_IJNSA_ILi0EEEST_ST_EEEEENS5_IJNS4_10UnderscoreESW_SW_EEEEENS4_23SM90_TMA_LOAD_MULTICASTENS4_14ComposedLayoutINS4_7SwizzleILi1ELi4ELi3EEENS4_18smem_ptr_flag_bitsILi8EEENSR_INS5_IJNSA_ILi8EEESI_EEENS5_IJSI_SC_EEEEEEEvNS4_8identityESZ_S19_vS1A_EENS_8epilogue10collective6detail29Sm90TmaWarpSpecializedAdapterINS1D_15DefaultEpilogueIaSK_SK_NS1C_6thread17LinearCombinationIaLi1EiiLNS1H_9ScaleType4KindE0ELNS_15FloatRoundStyleE2EaEENS1_15EpilogueDefaultEEEEEvvEEEEvNT_6ParamsE,@"STO_CUDA_ENTRY STV_DEFAULT"
_ZN7cutlass13device_kernelINS_4gemm6kernel13GemmUniversalIN4cute5tupleIJiiiiEEENS1_10collective13CollectiveMmaINS1_34MainloopSm90TmaGmmaWarpSpecializedILi37ENS5_IJNS4_1CILi4EEESB_NSA_ILi1EEEEEENS1_32KernelTmaWarpSpecializedPingpongEEENS5_IJNSA_ILi64EEENSA_ILi128EEENSA_ILi32EEEEEEaNS5_IJlSC_lEEEaSK_NS4_8TiledMMAINS4_8MMA_AtomIJNS4_4SM904GMMA27MMA_64x128x32_S32S8S8_SS_TNEEEENS4_6LayoutINS5_IJSC_SC_SC_EEENS5_IJNSA_ILi0EEEST_ST_EEEEENS5_IJNS4_10UnderscoreESW_SW_EEEEENS4_23SM90_TMA_LOAD_MULTICASTENS4_14ComposedLayoutINS4_7SwizzleILi1ELi4ELi3EEENS4_18smem_ptr_flag_bitsILi8EEENSR_INS5_IJNSA_ILi8EEESI_EEENS5_IJSI_SC_EEEEEEEvNS4_8identityESZ_S19_vS1A_EENS_8epilogue10collective6detail29Sm90TmaWarpSpecializedAdapterINS1D_15DefaultEpilogueIaSK_SK_NS1C_6thread17LinearCombinationIaLi1EiiLNS1H_9ScaleType4KindE0ELNS_15FloatRoundStyleE2EaEENS1_15EpilogueDefaultEEEEEvvEEEEvNT_6ParamsE:
[----:B------:R-:W0:Y:S02]  /*0000*/  LDC R1, c[0x0][0x28] ;  /* 0x00000a00ff017b82 */ /* 0x000e240000000800 */
[----:B0-----:R-:W-:Y:S01]  /*0010*/  VIADD R1, R1, 0xfffffff8 ;  /* 0xfffffff801017836 */ /* 0x001fe20000000000 */
[----:B------:R-:W0:Y:S01]  /*0020*/  S2R R5, SR_TID.X ;  /* 0x0000000000057919 */ /* 0x000e220000002100 */
[----:B------:R-:W-:Y:S01]  /*0030*/  ELECT P0, URZ, PT ;  /* 0x00000000003f782f */ /* 0x000fe20003800000 */
[----:B------:R-:W-:Y:S01]  /*0040*/  BSSY B0, `(.L_x_0) ;  /* 0x000000f000007945 */ /* 0x000fe20003800000 */
[--C-:B0-----:R-:W-:Y:S02]  /*0050*/  SHF.R.U32.HI R0, RZ, 0x5, R5.reuse ;  /* 0x00000005ff007819 */ /* 0x101fe40000011605 */
[----:B------:R-:W-:-:S03]  /*0060*/  SHF.R.U32.HI R7, RZ, 0x7, R5 ;  /* 0x00000007ff077819 */ /* 0x000fc60000011605 */
[----:B------:R-:W0:Y:S04]  /*0070*/  SHFL.IDX PT, R2, R0, RZ, 0x1f ;  /* 0x00001fff00027589 */ /* 0x000e2800000e0000 */
[----:B------:R1:W2:Y:S01]  /*0080*/  SHFL.IDX PT, R10, R7, RZ, 0x1f ;  /* 0x00001fff070a7589 */ /* 0x0002a200000e0000 */
[----:B0-----:R-:W-:-:S13]  /*0090*/  ISETP.NE.OR P0, PT, R2, RZ, !P0 ;  /* 0x000000ff0200720c */ /* 0x001fda0004705670 */
[----:B-12---:R-:W-:Y:S05]  /*00a0*/  @P0 BRA `(.L_x_1) ;  /* 0x0000000000200947 */ /* 0x006fea0003800000 */
[----:B------:R-:W-:Y:S02]  /*00b0*/  ULDC.64 UR4, c[0x0][0x198] ;  /* 0x0000660000047ab9 */ /* 0x000fe40000000a00 */
[----:B------:R-:W-:Y:S02]  /*00c0*/  UIADD3 UR6, UP0, UR4, 0xf0, URZ ;  /* 0x000000f004067890 */ /* 0x000fe4000ff1e03f */
[----:B------:R-:W-:Y:S02]  /*00d0*/  UIADD3 UR4, UP1, UR4, 0x1f0, URZ ;  /* 0x000001f004047890 */ /* 0x000fe4000ff3e03f */
[----:B------:R-:W-:Y:S02]  /*00e0*/  UIADD3.X UR7, URZ, UR5, URZ, UP0, !UPT ;  /* 0x000000053f077290 */ /* 0x000fe400087fe43f */
[----:B------:R-:W-:-:S07]  /*00f0*/  UIADD3.X UR5, URZ, UR5, URZ, UP1, !UPT ;  /* 0x000000053f057290 */ /* 0x000fce0008ffe43f */
[----:B------:R0:W-:Y:S02]  /*0100*/  UTMACCTL.PF [UR6] ;  /* 0x00000000060079b9 */ /* 0x0001e40008040000 */
[----:B------:R0:W-:Y:S02]  /*0110*/  UTMACCTL.PF [UR4] ;  /* 0x00000000040079b9 */ /* 0x0001e40008040000 */
[----:B0-----:R-:W-:Y:S01]  /*0120*/  NOP ;  /* 0x0000000000007918 */ /* 0x001fe20000000000 */
.L_x_1:
[----:B------:R-:W-:Y:S05]  /*0130*/  BSYNC B0 ;  /* 0x0000000000007941 */ /* 0x000fea0003800000 */
.L_x_0:
[----:B------:R-:W0:Y:S02]  /*0140*/  SHFL.IDX PT, R8, R0, RZ, 0x1f ;  /* 0x00001fff00087589 */ /* 0x000e2400000e0000 */
[----:B0-----:R-:W-:-:S13]  /*0150*/  ISETP.NE.AND P0, PT, R8, RZ, PT ;  /* 0x000000ff0800720c */ /* 0x001fda0003f05270 */
[----:B------:R-:W-:Y:S05]  /*0160*/  @P0 BRA `(.L_x_2) ;  /* 0x00000004006c0947 */ /* 0x000fea0003800000 */
[----:B------:R-:W-:Y:S01]  /*0170*/  ELECT P0, URZ, PT ;  /* 0x00000000003f782f */ /* 0x000fe20003800000 */
[----:B------:R-:W-:-:S12]  /*0180*/  BSSY B0, `(.L_x_2) ;  /* 0x0000059000007945 */ /* 0x000fd80003800000 */
[----:B------:R-:W-:Y:S05]  /*0190*/  @!P0 BRA `(.L_x_3) ;  /* 0x00000004005c8947 */ /* 0x000fea0003800000 */
[----:B------:R-:W0:Y:S01]  /*01a0*/  S2UR UR8, SR_CgaCtaId ;  /* 0x00000000000879c3 */ /* 0x000e220000008800 */
[----:B------:R-:W-:Y:S01]  /*01b0*/  UMOV UR4, 0x400 ;  /* 0x0000040000047882 */ /* 0x000fe20000000000 */
[----:B------:R-:W-:Y:S01]  /*01c0*/  UMOV UR5, 0x1 ;  /* 0x0000000100057882 */ /* 0x000fe20000000000 */
[----:B------:R-:W-:Y:S02]  /*01d0*/  UMOV UR6, 0x7 ;  /* 0x0000000700067882 */ /* 0x000fe40000000000 */
[----:B------:R-:W-:-:S04]  /*01e0*/  UIADD3 UR6, -UR6, 0x100000, URZ ;  /* 0x0010000006067890 */ /* 0x000fc8000fffe13f */
[----:B------:R-:W-:Y:S02]  /*01f0*/  USHF.L.U32 UR7, UR6, 0xb, URZ ;  /* 0x0000000b06077899 */ /* 0x000fe4000800063f */
[----:B------:R-:W-:Y:S02]  /*0200*/  USHF.L.U32 UR6, UR6, 0x1, URZ ;  /* 0x0000000106067899 */ /* 0x000fe4000800063f */
[----:B0-----:R-:W-:Y:S02]  /*0210*/  ULEA UR8, UR8, UR4, 0x18 ;  /* 0x0000000408087291 */ /* 0x001fe4000f8ec03f */
[----:B------:R-:W-:-:S04]  /*0220*/  UIADD3 UR4, -UR5, 0x100000, URZ ;  /* 0x0010000005047890 */ /* 0x000fc8000fffe13f */
[----:B------:R-:W-:Y:S02]  /*0230*/  USHF.L.U32 UR5, UR4, 0xb, URZ ;  /* 0x0000000b04057899 */ /* 0x000fe4000800063f */
[----:B------:R-:W-:Y:S01]  /*0240*/  USHF.L.U32 UR4, UR4, 0x1, URZ ;  /* 0x0000000104047899 */ /* 0x000fe2000800063f */
[----:B------:R-:W0:Y:S11]  /*0250*/  FENCE.VIEW.ASYNC.S ;  /* 0x00000000000073c6 */ /* 0x000e360000000000 */
[----:B0-----:R0:W1:Y:S01]  /*0260*/  SYNCS.EXCH.64 URZ, [UR8], UR4 ;  /* 0x00000004083f75b2 */ /* 0x0010620008000100 */
[----:B------:R0:W2:Y:S01]  /*0270*/  SYNCS.EXCH.64 URZ, [UR8+0x128], UR6 ;  /* 0x00012806083f75b2 */ /* 0x0000a20008000100 */
[----:B------:R0:W3:Y:S01]  /*0280*/  SYNCS.EXCH.64 URZ, [UR8+0x8], UR4 ;  /* 0x00000804083f75b2 */ /* 0x0000e20008000100 */
[----:B------:R0:W4:Y:S01]  /*0290*/  SYNCS.EXCH.64 URZ, [UR8+0x130], UR6 ;  /* 0x00013006083f75b2 */ /* 0x0001220008000100 */
[----:B------:R0:W0:Y:S01]  /*02a0*/  SYNCS.EXCH.64 URZ, [UR8+0x10], UR4 ;  /* 0x00001004083f75b2 */ /* 0x0000220008000100 */
        /* <DEDUP_REMOVED lines=69> */
[----:B-1234-:R-:W-:Y:S01]  /*0700*/  NOP ;  /* 0x0000000000007918 */ /* 0x01efe20000000000 */
.L_x_3:
[----:B0-----:R-:W-:Y:S05]  /*0710*/  BSYNC B0 ;  /* 0x0000000000007941 */ /* 0x001fea0003800000 */
.L_x_2:
[----:B------:R-:W-:Y:S01]  /*0720*/  SHF.R.S32.HI R4, RZ, 0x1f, R5 ;  /* 0x0000001fff047819 */ /* 0x000fe20000011405 */
[----:B------:R-:W0:Y:S01]  /*0730*/  SHFL.IDX PT, R6, R0, RZ, 0x1f ;  /* 0x00001fff00067589 */ /* 0x000e2200000e0000 */
[----:B------:R-:W1:Y:S01]  /*0740*/  S2UR UR12, SR_CTAID.X ;  /* 0x00000000000c79c3 */ /* 0x000e620000002500 */
[----:B------:R-:W-:Y:S02]  /*0750*/  ELECT P0, URZ, PT ;  /* 0x00000000003f782f */ /* 0x000fe40003800000 */
[----:B------:R-:W-:Y:S01]  /*0760*/  LEA.HI R4, R4, R5, RZ, 0x7 ;  /* 0x0000000504047211 */ /* 0x000fe200078f38ff */
[----:B------:R1:W2:Y:S01]  /*0770*/  SHFL.IDX PT, R13, R0, RZ, 0x1f ;  /* 0x00001fff000d7589 */ /* 0x0002a200000e0000 */
[----:B------:R-:W-:Y:S01]  /*0780*/  ELECT P1, URZ, PT ;  /* 0x00000000003f782f */ /* 0x000fe20003820000 */
[----:B------:R-:W-:Y:S01]  /*0790*/  NOP ;  /* 0x0000000000007918 */ /* 0x000fe20000000000 */
[----:B------:R-:W-:Y:S01]  /*07a0*/  LOP3.LUT R4, R4, 0xffffff80, RZ, 0xc0, !PT ;  /* 0xffffff8004047812 */ /* 0x000fe200078ec0ff */
[----:B------:R-:W-:Y:S01]  /*07b0*/  ULDC UR4, c[0x0][0x150] ;  /* 0x0000540000047ab9 */ /* 0x000fe20000000800 */
[----:B------:R-:W3:Y:S01]  /*07c0*/  LDC R14, c[0x0][0x140] ;  /* 0x00005000ff0e7b82 */ /* 0x000ee20000000800 */
[----:B------:R-:W-:Y:S01]  /*07d0*/  ULDC UR5, c[0x0][0x154] ;  /* 0x0000550000057ab9 */ /* 0x000fe20000000800 */
[----:B------:R-:W4:Y:S01]  /*07e0*/  SHFL.IDX PT, R16, R7, RZ, 0x1f ;  /* 0x00001fff07107589 */ /* 0x000f2200000e0000 */
[----:B------:R-:W-:Y:S01]  /*07f0*/  IMAD.IADD R4, R5, 0x1, -R4 ;  /* 0x0000000105047824 */ /* 0x000fe200078e0a04 */
[----:B------:R-:W-:Y:S01]  /*0800*/  UMOV UR11, 0x80 ;  /* 0x00000080000b7882 */ /* 0x000fe20000000000 */
[----:B------:R-:W-:Y:S01]  /*0810*/  NOP ;  /* 0x0000000000007918 */ /* 0x000fe20000000000 */
[C---:B------:R-:W-:Y:S01]  /*0820*/  VIADD R33, R10.reuse, 0xffffffff ;  /* 0xffffffff0a217836 */ /* 0x040fe20000000000 */
[----:B------:R-:W-:Y:S01]  /*0830*/  ISETP.NE.AND P3, PT, R10, RZ, PT ;  /* 0x000000ff0a00720c */ /* 0x000fe20003f65270 */
[----:B------:R-:W5:Y:S01]  /*0840*/  LDC R15, c[0x0][0x144] ;  /* 0x00005100ff0f7b82 */ /* 0x000f620000000800 */
[----:B------:R-:W-:Y:S01]  /*0850*/  SHF.R.S32.HI R3, RZ, 0x1f, R4 ;  /* 0x0000001fff037819 */ /* 0x000fe20000011404 */
[----:B------:R-:W-:Y:S01]  /*0860*/  IMAD.MOV.U32 R89, RZ, RZ, 0x1 ;  /* 0x00000001ff597424 */ /* 0x000fe200078e00ff */
[----:B------:R-:W-:-:S02]  /*0870*/  ISETP.GE.U32.AND P6, PT, R33, 0x2, PT ;  /* 0x000000022100780c */ /* 0x000fc40003fc6070 */
[----:B------:R-:W-:Y:S02]  /*0880*/  LEA.HI R9, R3, R4, RZ, 0x3 ;  /* 0x0000000403097211 */ /* 0x000fe400078f18ff */
[----:B0-----:R-:W-:Y:S01]  /*0890*/  ISETP.NE.OR P0, PT, R6, RZ, !P0 ;  /* 0x000000ff0600720c */ /* 0x001fe20004705670 */
[----:B------:R-:W0:Y:S01]  /*08a0*/  LDC R21, c[0x0][0x148] ;  /* 0x00005200ff157b82 */ /* 0x000e220000000800 */
[----:B------:R-:W4:Y:S01]  /*08b0*/  S2R R6, SR_CTAID.Y ;  /* 0x0000000000067919 */ /* 0x000f220000002600 */
[--C-:B------:R-:W-:Y:S02]  /*08c0*/  SHF.R.S32.HI R11, RZ, 0x3, R9.reuse ;  /* 0x00000003ff0b7819 */ /* 0x100fe40000011409 */
[----:B------:R-:W-:Y:S02]  /*08d0*/  SHF.R.S32.HI R12, RZ, 0x1f, R9 ;  /* 0x0000001fff0c7819 */ /* 0x000fe40000011409 */
[----:B-1----:R-:W-:Y:S02]  /*08e0*/  I2FP.F32.U32 R0, UR12 ;  /* 0x0000000c00007c45 */ /* 0x002fe40008201000 */
[----:B------:R-:W-:-:S02]  /*08f0*/  SHF.R.S32.HI R9, RZ, 0x1f, R8 ;  /* 0x0000001fff097819 */ /* 0x000fc40000011408 */
[----:B------:R-:W-:Y:S01]  /*0900*/  LEA.HI R12, R12, R11, RZ, 0x2 ;  /* 0x0000000b0c0c7211 */ /* 0x000fe200078f10ff */
[----:B------:R-:W-:Y:S01]  /*0910*/  FMUL R0, R0, UR4 ;  /* 0x0000000400007c20 */ /* 0x000fe20008400000 */
[----:B------:R-:W-:Y:S01]  /*0920*/  LEA.HI R9, R9, R8, RZ, 0x2 ;  /* 0x0000000809097211 */ /* 0x000fe200078f10ff */
[----:B------:R-:W-:Y:S01]  /*0930*/  VOTEU.ALL UP2, P0 ;  /* 0x00000000003f7886 */ /* 0x000fe20000040000 */
[----:B--2---:R-:W-:Y:S01]  /*0940*/  ISETP.NE.OR P1, PT, R13, RZ, !P1 ;  /* 0x000000ff0d00720c */ /* 0x004fe20004f25670 */
[----:B------:R-:W-:Y:S01]  /*0950*/  UMOV UR4, 0x20 ;  /* 0x0000002000047882 */ /* 0x000fe20000000000 */
[----:B------:R-:W-:Y:S01]  /*0960*/  LOP3.LUT R13, R9, 0x3ffffffc, RZ, 0xc0, !PT ;  /* 0x3ffffffc090d7812 */ /* 0x000fe200078ec0ff */
[----:B------:R-:W1:Y:S01]  /*0970*/  F2I.U32.TRUNC.NTZ R0, R0 ;  /* 0x0000000000007305 */ /* 0x000e62000020f000 */
[----:B------:R-:W-:Y:S01]  /*0980*/  LOP3.LUT R12, R12, 0xfffffffc, RZ, 0xc0, !PT ;  /* 0xfffffffc0c0c7812 */ /* 0x000fe200078ec0ff */
[----:B------:R-:W2:Y:S01]  /*0990*/  @!UP2 S2UR UR7, SR_CgaCtaId ;  /* 0x000000000007a9c3 */ /* 0x000ea20000008800 */
[----:B------:R-:W-:Y:S01]  /*09a0*/  SHF.R.S32.HI R9, RZ, 0x1f, R2 ;  /* 0x0000001fff097819 */ /* 0x000fe20000011402 */
[----:B------:R-:W-:Y:S01]  /*09b0*/  IMAD.IADD R13, R8, 0x1, -R13 ;  /* 0x00000001080d7824 */ /* 0x000fe200078e0a0d */
[----:B---3--:R-:W-:Y:S01]  /*09c0*/  ISETP.EQ.U32.AND P2, PT, R14, 0x1, PT ;  /* 0x000000010e00780c */ /* 0x008fe20003f42070 */
[----:B------:R-:W-:Y:S01]  /*09d0*/  IMAD.IADD R12, R11, 0x1, -R12 ;  /* 0x000000010b0c7824 */ /* 0x000fe200078e0a0c */
[----:B------:R-:W-:Y:S01]  /*09e0*/  LEA.HI R9, R9, R2, RZ, 0x2 ;  /* 0x0000000209097211 */ /* 0x000fe200078f10ff */
[----:B------:R-:W-:Y:S01]  /*09f0*/  @!UP2 UMOV UR6, 0x400 ;  /* 0x000004000006a882 */ /* 0x000fe20000000000 */
[----:B------:R-:W-:Y:S01]  /*0a00*/  VOTEU.ALL UP0, P0 ;  /* 0x00000000003f7886 */ /* 0x000fe20000000000 */
[----:B------:R-:W-:Y:S01]  /*0a10*/  IMAD R12, R13, 0x4, R12 ;  /* 0x000000040d0c7824 */ /* 0x000fe200078e020c */
[----:B------:R-:W-:Y:S01]  /*0a20*/  LOP3.LUT R9, R9, 0xfffffffc, RZ, 0xc0, !PT ;  /* 0xfffffffc09097812 */ /* 0x000fe200078ec0ff */
[----:B------:R-:W-:Y:S01]  /*0a30*/  VOTEU.ALL UP3, P1 ;  /* 0x00000000003f7886 */ /* 0x000fe20000860000 */
[----:B------:R-:W-:Y:S01]  /*0a40*/  VOTEU.ALL UP4, P1 ;  /* 0x00000000003f7886 */ /* 0x000fe20000880000 */
[----:B------:R-:W-:Y:S01]  /*0a50*/  VOTEU.ALL UP5, P1 ;  /* 0x00000000003f7886 */ /* 0x000fe200008a0000 */
[----:B-1----:R-:W-:Y:S01]  /*0a60*/  IMAD.MOV R0, RZ, RZ, -R0 ;  /* 0x000000ffff007224 */ /* 0x002fe200078e0a00 */
[----:B------:R-:W-:Y:S01]  /*0a70*/  VOTEU.ALL UP1, P0 ;  /* 0x00000000003f7886 */ /* 0x000fe20000020000 */
[----:B------:R-:W-:Y:S01]  /*0a80*/  IMAD.IADD R14, R2, 0x1, -R9 ;  /* 0x00000001020e7824 */ /* 0x000fe200078e0a09 */
[----:B------:R-:W-:Y:S01]  /*0a90*/  SHF.R.S32.HI R9, RZ, 0x1f, R12 ;  /* 0x0000001fff097819 */ /* 0x000fe2000001140c */
[----:B-----5:R-:W-:Y:S01]  /*0aa0*/  IMAD R20, R15, R0, UR12 ;  /* 0x0000000c0f147e24 */ /* 0x020fe2000f8e0200 */
[----:B----4-:R-:W-:Y:S01]  /*0ab0*/  I2FP.F32.U32 R0, R6 ;  /* 0x0000000600007245 */ /* 0x010fe20000201000 */
[----:B------:R-:W1:Y:S01]  /*0ac0*/  @!UP3 S2UR UR10, SR_CgaCtaId ;  /* 0x00000000000ab9c3 */ /* 0x000e620000008800 */
[----:B------:R-:W-:Y:S01]  /*0ad0*/  LEA.HI R9, R9, R12, RZ, 0x2 ;  /* 0x0000000c09097211 */ /* 0x000fe200078f10ff */
[----:B------:R-:W-:Y:S01]  /*0ae0*/  @!UP3 UMOV UR9, 0x400 ;  /* 0x000004000009b882 */ /* 0x000fe20000000000 */
[----:B------:R-:W-:Y:S01]  /*0af0*/  LOP3.LUT P0, RZ, R4, 0x7, RZ, 0xc0, !PT ;  /* 0x0000000704ff7812 */ /* 0x000fe2000780c0ff */
[----:B------:R-:W-:Y:S01]  /*0b00*/  FMUL R0, R0, UR5 ;  /* 0x0000000500007c20 */ /* 0x000fe20008400000 */
[----:B------:R-:W-:Y:S01]  /*0b10*/  LOP3.LUT R11, R9, 0xfffffffc, RZ, 0xc0, !PT ;  /* 0xfffffffc090b7812 */ /* 0x000fe200078ec0ff */
[----:B------:R-:W-:Y:S01]  /*0b20*/  IMAD.SHL.U32 R9, R12, 0x4, RZ ;  /* 0x000000040c097824 */ /* 0x000fe200078e00ff */
[----:B------:R-:W-:-:S04]  /*0b30*/  @!UP2 UIADD3 UR4, -UR4, 0x100000, URZ ;  /* 0x001000000404a890 */ /* 0x000fc8000fffe13f */
[----:B------:R-:W-:Y:S02]  /*0b40*/  @!UP2 USHF.L.U32 UR5, UR4, 0xb, URZ ;  /* 0x0000000b0405a899 */ /* 0x000fe4000800063f */
[----:B------:R-:W-:Y:S01]  /*0b50*/  @!UP2 USHF.L.U32 UR4, UR4, 0x1, URZ ;  /* 0x000000010404a899 */ /* 0x000fe2000800063f */
[----:B------:R-:W-:Y:S01]  /*0b60*/  R2UR UR43, R16 ;  /* 0x00000000102b72ca */ /* 0x000fe200000e0000 */
[----:B--2---:R-:W-:Y:S01]  /*0b70*/  @!UP2 ULEA UR8, UR7, UR6, 0x18 ;  /* 0x000000060708a291 */ /* 0x004fe2000f8ec03f */
[C---:B------:R-:W-:Y:S01]  /*0b80*/  IMAD.IADD R11, R12.reuse, 0x1, -R11 ;  /* 0x000000010c0b7824 */ /* 0x040fe200078e0a0b */
[----:B------:R-:W2:Y:S01]  /*0b90*/  F2I.U32.TRUNC.NTZ R0, R0 ;  /* 0x0000000000007305 */ /* 0x000ea2000020f000 */
[----:B------:R-:W-:Y:S01]  /*0ba0*/  LOP3.LUT R88, R12, 0xc, R9, 0x78, !PT ;  /* 0x0000000c0c587812 */ /* 0x000fe200078e7809 */
[----:B------:R-:W-:-:S04]  /*0bb0*/  @!UP3 UIADD3 UR6, -UR11, 0x100000, URZ ;  /* 0x001000000b06b890 */ /* 0x000fc8000fffe13f */
[----:B------:R-:W-:Y:S02]  /*0bc0*/  @!UP3 USHF.L.U32 UR7, UR6, 0xb, URZ ;  /* 0x0000000b0607b899 */ /* 0x000fe4000800063f */
[----:B------:R-:W-:Y:S01]  /*0bd0*/  @!UP3 USHF.L.U32 UR6, UR6, 0x1, URZ ;  /* 0x000000010606b899 */ /* 0x000fe2000800063f */
[----:B------:R-:W-:Y:S01]  /*0be0*/  ISETP.NE.AND P4, PT, R11, R20, PT ;  /* 0x000000140b00720c */ /* 0x000fe20003f85270 */
[----:B------:R-:W-:Y:S01]  /*0bf0*/  VOTEU.ALL UP2, P1 ;  /* 0x00000000003f7886 */ /* 0x000fe20000840000 */
[----:B------:R-:W-:Y:S01]  /*0c00*/  ISETP.LT.U32.AND P0, PT, R88, 0x10, !P0 ;  /* 0x000000105800780c */ /* 0x000fe20004701070 */
[----:B------:R-:W3:Y:S02]  /*0c10*/  FENCE.VIEW.ASYNC.S ;  /* 0x00000000000073c6 */ /* 0x000ee40000000000 */
[----:B---3--:R3:W4:Y:S01]  /*0c20*/  @!UP0 SYNCS.EXCH.64 URZ, [UR8+0x280], UR4 ;  /* 0x00028004083f85b2 */ /* 0x0087220008000100 */
[----:B-1----:R-:W-:Y:S01]  /*0c30*/  @!UP3 ULEA UR9, UR10, UR9, 0x18 ;  /* 0x000000090a09b291 */ /* 0x002fe2000f8ec03f */
[----:B--2---:R-:W-:Y:S01]  /*0c40*/  IMAD.MOV R24, RZ, RZ, -R0 ;  /* 0x000000ffff187224 */ /* 0x004fe200078e0a00 */
[----:B------:R-:W-:-:S05]  /*0c50*/  VOTEU.ALL UP3, P1 ;  /* 0x00000000003f7886 */ /* 0x000fca0000860000 */
[----:B------:R-:W-:Y:S02]  /*0c60*/  @P4 SHF.R.S32.HI R9, RZ, 0x1f, R88 ;  /* 0x0000001fff094819 */ /* 0x000fe40000011458 */
[C---:B------:R-:W-:Y:S01]  /*0c70*/  ISETP.NE.AND P1, PT, R14.reuse, 0x3, PT ;  /* 0x000000030e00780c */ /* 0x040fe20003f25270 */
[----:B0-----:R-:W-:Y:S01]  /*0c80*/  IMAD R0, R21, R24, R6 ;  /* 0x0000001815007224 */ /* 0x001fe200078e0206 */
[----:B------:R-:W-:Y:S02]  /*0c90*/  @P4 LEA.HI R9, R9, R88, RZ, 0x2 ;  /* 0x0000005809094211 */ /* 0x000fe400078f10ff */
[----:B------:R-:W-:Y:S02]  /*0ca0*/  ISETP.EQ.OR P1, PT, R14, RZ, !P1 ;  /* 0x000000ff0e00720c */ /* 0x000fe40004f22670 */
[----:B------:R-:W-:Y:S01]  /*0cb0*/  @P4 SHF.R.S32.HI R9, RZ, 0x2, R9 ;  /* 0x00000002ff094819 */ /* 0x000fe20000011409 */
[----:B------:R3:W0:Y:S01]  /*0cc0*/  @!UP1 SYNCS.EXCH.64 URZ, [UR8+0x288], UR4 ;  /* 0x00028804083f95b2 */ /* 0x0006220008000100 */
[----:B------:R-:W-:Y:S01]  /*0cd0*/  ISETP.EQ.AND P1, PT, R10, RZ, P1 ;  /* 0x000000ff0a00720c */ /* 0x000fe20000f22270 */
[----:B------:R-:W-:Y:S01]  /*0ce0*/  NOP ;  /* 0x0000000000007918 */ /* 0x000fe20000000000 */
[----:B------:R-:W-:-:S02]  /*0cf0*/  @P4 ISETP.NE.AND P5, PT, R9, R0, PT ;  /* 0x000000000900420c */ /* 0x000fc40003fa5270 */
[----:B------:R-:W-:Y:S02]  /*0d00*/  SEL R0, RZ, 0x1, !P0 ;  /* 0x00000001ff007807 */ /* 0x000fe40004000000 */
[----:B------:R-:W-:Y:S02]  /*0d10*/  @P4 SEL R89, RZ, 0x1, P5 ;  /* 0x00000001ff594807 */ /* 0x000fe40002800000 */
[----:B------:R-:W-:Y:S02]  /*0d20*/  SEL R23, RZ, 0x1, !P1 ;  /* 0x00000001ff177807 */ /* 0x000fe40004800000 */
[----:B------:R-:W-:Y:S02]  /*0d30*/  LOP3.LUT R89, R89, R0, RZ, 0xc0, !PT ;  /* 0x0000000059597212 */ /* 0x000fe400078ec0ff */
[----:B------:R-:W-:Y:S01]  /*0d40*/  SEL R23, R23, 0x2, P6 ;  /* 0x0000000217177807 */ /* 0x000fe20003000000 */
[----:B------:R3:W1:Y:S01]  /*0d50*/  @!UP2 SYNCS.EXCH.64 URZ, [UR9+0x260], UR6 ;  /* 0x00026006093fa5b2 */ /* 0x0006620008000100 */
[----:B------:R3:W2:Y:S01]  /*0d60*/  @!UP3 SYNCS.EXCH.64 URZ, [UR9+0x268], UR6 ;  /* 0x00026806093fb5b2 */ /* 0x0006a20008000100 */
[----:B------:R3:W0:Y:S01]  /*0d70*/  @!UP4 SYNCS.EXCH.64 URZ, [UR9+0x270], UR6 ;  /* 0x00027006093fc5b2 */ /* 0x0006220008000100 */
[----:B------:R3:W0:Y:S01]  /*0d80*/  @!UP5 SYNCS.EXCH.64 URZ, [UR9+0x278], UR6 ;  /* 0x00027806093fd5b2 */ /* 0x0006220008000100 */
[----:B------:R-:W-:Y:S01]  /*0d90*/  NOP ;  /* 0x0000000000007918 */ /* 0x000fe20000000000 */
[----:B---34-:R-:W-:Y:S05]  /*0da0*/  @!P2 BRA `(.L_x_4) ;  /* 0x000000000008a947 */ /* 0x018fea0003800000 */
[----:B012---:R-:W-:Y:S01]  /*0db0*/  UCGABAR_ARV ;  /* 0x00000000000079c7 */ /* 0x007fe20008000000 */
[----:B------:R-:W-:Y:S05]  /*0dc0*/  BRA `(.L_x_5) ;  /* 0x0000000000047947 */ /* 0x000fea0003800000 */
.L_x_4:
[----:B012---:R-:W-:Y:S01]  /*0dd0*/  NOP ;  /* 0x0000000000007918 */ /* 0x007fe20000000000 */
.L_x_5:
[----:B------:R-:W-:Y:S01]  /*0de0*/  ULDC.64 UR4, c[0x0][0x598] ;  /* 0x0001660000047ab9 */ /* 0x000fe20000000a00 */
[----:B------:R-:W-:Y:S01]  /*0df0*/  ULDC.64 UR36, c[0x0][0x208] ;  /* 0x0000820000247ab9 */ /* 0x000fe20000000a00 */
[----:B------:R-:W-:-:S04]  /*0e00*/  ISETP.NE.U32.AND P0, PT, RZ, UR4, PT ;  /* 0x00000004ff007c0c */ /* 0x000fc8000bf05070 */
[----:B------:R-:W-:-:S13]  /*0e10*/  ISETP.NE.AND.EX P0, PT, RZ, UR5, PT, P0 ;  /* 0x00000005ff007c0c */ /* 0x000fda000bf05300 */
[----:B------:R-:W-:Y:S05]  /*0e20*/  @!P0 BRA `(.L_x_6) ;  /* 0x00000000001c8947 */ /* 0x000fea0003800000 */
[----:B------:R-:W0:Y:S02]  /*0e30*/  LDC.64 R8, c[0x0][0x598] ;  /* 0x00016600ff087b82 */ /* 0x000e240000000a00 */
[----:B0-----:R-:W2:Y:S02]  /*0e40*/  LDG.E.64 R8, desc[UR36][R8.64] ;  /* 0x0000002408087981 */ /* 0x001ea4000c1e1b00 */
[----:B--2---:R-:W-:-:S04]  /*0e50*/  ISETP.NE.U32.AND P0, PT, R8, RZ, PT ;  /* 0x000000ff0800720c */ /* 0x004fc80003f05070 */
[----:B------:R-:W-:-:S13]  /*0e60*/  ISETP.NE.AND.EX P0, PT, R9, RZ, PT, P0 ;  /* 0x000000ff0900720c */ /* 0x000fda0003f05300 */
[----:B------:R-:W-:Y:S05]  /*0e70*/  @!P0 BRA `(.L_x_6) ;  /* 0x0000000000088947 */ /* 0x000fea0003800000 */
[----:B------:R0:W5:Y:S01]  /*0e80*/  LD.E R90, desc[UR36][R8.64] ;  /* 0x00000024085a7980 */ /* 0x000162000c101900 */
[----:B------:R-:W-:Y:S05]  /*0e90*/  BRA `(.L_x_7) ;  /* 0x0000000000247947 */ /* 0x000fea0003800000 */
.L_x_6:
[----:B------:R-:W-:Y:S02]  /*0ea0*/  ULDC.64 UR4, c[0x0][0x588] ;  /* 0x0001620000047ab9 */ /* 0x000fe40000000a00 */
[----:B------:R-:W-:-:S04]  /*0eb0*/  ISETP.NE.U32.AND P0, PT, RZ, UR4, PT ;  /* 0x00000004ff007c0c */ /* 0x000fc8000bf05070 */
[----:B------:R-:W-:-:S13]  /*0ec0*/  ISETP.NE.AND.EX P0, PT, RZ, UR5, PT, P0 ;  /* 0x00000005ff007c0c */ /* 0x000fda000bf05300 */
[----:B------:R-:W-:Y:S05]  /*0ed0*/  @!P0 BRA `(.L_x_8) ;  /* 0x00000000000c8947 */ /* 0x000fea0003800000 */
[----:B------:R-:W0:Y:S02]  /*0ee0*/  LDC.64 R90, c[0x0][0x588] ;  /* 0x00016200ff5a7b82 */ /* 0x000e240000000a00 */
[----:B0-----:R1:W5:Y:S01]  /*0ef0*/  LDG.E R90, desc[UR36][R90.64] ;  /* 0x000000245a5a7981 */ /* 0x001362000c1e1900 */
[----:B------:R-:W-:Y:S05]  /*0f00*/  BRA `(.L_x_7) ;  /* 0x0000000000087947 */ /* 0x000fea0003800000 */
.L_x_8:
[----:B------:R-:W-:Y:S02]  /*0f10*/  ULDC UR4, c[0x0][0x580] ;  /* 0x0001600000047ab9 */ /* 0x000fe40000000800 */
[----:B------:R-:W-:-:S07]  /*0f20*/  IMAD.U32 R90, RZ, RZ, UR4 ;  /* 0x00000004ff5a7e24 */ /* 0x000fce000f8e00ff */
.L_x_7:
[----:B------:R-:W-:Y:S02]  /*0f30*/  ULDC.64 UR4, c[0x0][0x5a0] ;  /* 0x0001680000047ab9 */ /* 0x000fe40000000a00 */
[----:B------:R-:W-:-:S04]  /*0f40*/  ISETP.NE.U32.AND P0, PT, RZ, UR4, PT ;  /* 0x00000004ff007c0c */ /* 0x000fc8000bf05070 */
[----:B------:R-:W-:-:S13]  /*0f50*/  ISETP.NE.AND.EX P0, PT, RZ, UR5, PT, P0 ;  /* 0x00000005ff007c0c */ /* 0x000fda000bf05300 */
[----:B------:R-:W-:Y:S05]  /*0f60*/  @!P0 BRA `(.L_x_9) ;  /* 0x00000000001c8947 */ /* 0x000fea0003800000 */
[----:B0-----:R-:W0:Y:S02]  /*0f70*/  LDC.64 R8, c[0x0][0x5a0] ;  /* 0x00016800ff087b82 */ /* 0x001e240000000a00 */
[----:B0-----:R-:W2:Y:S02]  /*0f80*/  LDG.E.64 R8, desc[UR36][R8.64] ;  /* 0x0000002408087981 */ /* 0x001ea4000c1e1b00 */
[----:B--2---:R-:W-:-:S04]  /*0f90*/  ISETP.NE.U32.AND P0, PT, R8, RZ, PT ;  /* 0x000000ff0800720c */ /* 0x004fc80003f05070 */
[----:B------:R-:W-:-:S13]  /*0fa0*/  ISETP.NE.AND.EX P0, PT, R9, RZ, PT, P0 ;  /* 0x000000ff0900720c */ /* 0x000fda0003f05300 */
[----:B------:R-:W-:Y:S05]  /*0fb0*/  @!P0 BRA `(.L_x_9) ;  /* 0x0000000000088947 */ /* 0x000fea0003800000 */
[----:B-1----:R0:W5:Y:S01]  /*0fc0*/  LD.E R91, desc[UR36][R8.64] ;  /* 0x00000024085b7980 */ /* 0x002162000c101900 */
[----:B------:R-:W-:Y:S05]  /*0fd0*/  BRA `(.L_x_10) ;  /* 0x0000000000247947 */ /* 0x000fea0003800000 */
.L_x_9:
[----:B------:R-:W-:Y:S02]  /*0fe0*/  ULDC.64 UR4, c[0x0][0x590] ;  /* 0x0001640000047ab9 */ /* 0x000fe40000000a00 */
[----:B------:R-:W-:-:S04]  /*0ff0*/  ISETP.NE.U32.AND P0, PT, RZ, UR4, PT ;  /* 0x00000004ff007c0c */ /* 0x000fc8000bf05070 */
[----:B------:R-:W-:-:S13]  /*1000*/  ISETP.NE.AND.EX P0, PT, RZ, UR5, PT, P0 ;  /* 0x00000005ff007c0c */ /* 0x000fda000bf05300 */
[----:B------:R-:W-:Y:S05]  /*1010*/  @!P0 BRA `(.L_x_11) ;  /* 0x00000000000c8947 */ /* 0x000fea0003800000 */
[----:B0-----:R-:W1:Y:S02]  /*1020*/  LDC.64 R8, c[0x0][0x590] ;  /* 0x00016400ff087b82 */ /* 0x001e640000000a00 */
[----:B-1----:R1:W5:Y:S01]  /*1030*/  LDG.E R91, desc[UR36][R8.64] ;  /* 0x00000024085b7981 */ /* 0x002362000c1e1900 */
[----:B------:R-:W-:Y:S05]  /*1040*/  BRA `(.L_x_10) ;  /* 0x0000000000087947 */ /* 0x000fea0003800000 */
.L_x_11:
[----:B------:R-:W-:Y:S02]  /*1050*/  ULDC UR4, c[0x0][0x584] ;  /* 0x0001610000047ab9 */ /* 0x000fe40000000800 */
[----:B-1----:R-:W-:-:S07]  /*1060*/  IMAD.U32 R91, RZ, RZ, UR4 ;  /* 0x00000004ff5b7e24 */ /* 0x002fce000f8e00ff */
.L_x_10:
[----:B------:R-:W2:Y:S01]  /*1070*/  LDC R2, c[0x0][0x65c] ;  /* 0x00019700ff027b82 */ /* 0x000ea20000000800 */
[----:B------:R-:W-:Y:S01]  /*1080*/  ULDC UR6, c[0x0][0x28c] ;  /* 0x0000a30000067ab9 */ /* 0x000fe20000000800 */
[----:B------:R-:W-:Y:S01]  /*1090*/  ISETP.NE.AND P0, PT, R10, 0x2, PT ;  /* 0x000000020a00780c */ /* 0x000fe20003f05270 */
[----:B------:R-:W-:Y:S01]  /*10a0*/  UIADD3 UR6, UR6, 0x1f, URZ ;  /* 0x0000001f06067890 */ /* 0x000fe2000fffe03f */
[----:B01----:R-:W-:Y:S01]  /*10b0*/  IMAD.U32 R8, RZ, RZ, UR12 ;  /* 0x0000000cff087e24 */ /* 0x003fe2000f8e00ff */
[----:B------:R-:W-:Y:S01]  /*10c0*/  UMOV UR39, URZ ;  /* 0x0000003f00277c82 */ /* 0x000fe20008000000 */
[----:B------:R-:W-:Y:S01]  /*10d0*/  UMOV UR38, URZ ;  /* 0x0000003f00267c82 */ /* 0x000fe20008000000 */
[----:B------:R-:W-:Y:S01]  /*10e0*/  USHF.R.S32.HI UR7, URZ, 0x1f, UR6 ;  /* 0x0000001f3f077899 */ /* 0x000fe20008011406 */
[----:B------:R-:W-:-:S03]  /*10f0*/  ULDC.64 UR8, c[0x0][0x650] ;  /* 0x0001940000087ab9 */ /* 0x000fc60000000a00 */
[----:B------:R-:W-:-:S04]  /*1100*/  ULEA.HI UR7, UR7, UR6, URZ, 0x5 ;  /* 0x0000000607077291 */ /* 0x000fc8000f8f283f */
[----:B------:R-:W-:Y:S01]  /*1110*/  USHF.R.S32.HI UR40, URZ, 0x5, UR7 ;  /* 0x000000053f287899 */ /* 0x000fe20008011407 */
[----:B--2---:R-:W-:-:S13]  /*1120*/  ISETP.NE.AND P1, PT, R2, 0x1, PT ;  /* 0x000000010200780c */ /* 0x004fda0003f25270 */
[----:B------:R-:W0:Y:S01]  /*1130*/  @P1 LDC R17, c[0x0][0x10] ;  /* 0x00000400ff111b82 */ /* 0x000e220000000800 */
[----:B------:R-:W-:Y:S02]  /*1140*/  @P1 IMAD.MOV.U32 R7, RZ, RZ, RZ ;  /* 0x000000ffff071224 */ /* 0x000fe400078e00ff */
[----:B------:R-:W-:-:S05]  /*1150*/  @P1 IMAD.MOV.U32 R9, RZ, RZ, RZ ;  /* 0x000000ffff091224 */ /* 0x000fca00078e00ff */
[----:B------:R-:W1:Y:S01]  /*1160*/  @!P1 LDC R11, c[0x0][0xc] ;  /* 0x00000300ff0b9b82 */ /* 0x000e620000000800 */
[----:B------:R-:W-:Y:S01]  /*1170*/  ULDC UR4, c[0x0][0xc] ;  /* 0x0000030000047ab9 */ /* 0x000fe20000000800 */
[----:B------:R-:W-:Y:S02]  /*1180*/  ULDC UR5, c[0x0][0x10] ;  /* 0x0000040000057ab9 */ /* 0x000fe40000000800 */
[----:B------:R-:W-:-:S04]  /*1190*/  UIMAD.WIDE.U32 UR4, UR4, UR5, URZ ;  /* 0x00000005040472a5 */ /* 0x000fc8000f8e003f */
[----:B------:R-:W2:Y:S01]  /*11a0*/  LDC R0, c[0x0][0x14] ;  /* 0x00000500ff007b82 */ /* 0x000ea20000000800 */
[----:B0-----:R-:W-:-:S04]  /*11b0*/  @P1 IMAD.WIDE.U32 R16, R17, UR12, R6 ;  /* 0x0000000c11101c25 */ /* 0x001fc8000f8e0006 */
[----:B------:R-:W-:Y:S02]  /*11c0*/  @P1 IMAD.IADD R17, R17, 0x1, R9 ;  /* 0x0000000111111824 */ /* 0x000fe400078e0209 */
[----:B------:R-:W-:Y:S02]  /*11d0*/  IMAD.MOV.U32 R9, RZ, RZ, RZ ;  /* 0x000000ffff097224 */ /* 0x000fe400078e00ff */
[----:B-1----:R-:W-:-:S04]  /*11e0*/  @!P1 IMAD.WIDE.U32 R8, R6, R11, R8 ;  /* 0x0000000b06089225 */ /* 0x002fc800078e0008 */
[----:B------:R-:W-:Y:S02]  /*11f0*/  @!P1 IMAD.MOV.U32 R16, RZ, RZ, R8 ;  /* 0x000000ffff109224 */ /* 0x000fe400078e0008 */
[----:B--2---:R-:W-:-:S04]  /*1200*/  IMAD.WIDE.U32 R12, R0, UR4, RZ ;  /* 0x00000004000c7c25 */ /* 0x004fc8000f8e00ff */
[----:B------:R-:W-:Y:S01]  /*1210*/  IMAD R10, R0, UR5, RZ ;  /* 0x00000005000a7c24 */ /* 0x000fe2000f8e02ff */
[----:B------:R0:W-:Y:S01]  /*1220*/  STL.64 [R1], R12 ;  /* 0x0000000c01007387 */ /* 0x0001e20000100a00 */
[----:B------:R-:W-:Y:S02]  /*1230*/  @!P1 IMAD.MOV.U32 R17, RZ, RZ, R9 ;  /* 0x000000ffff119224 */ /* 0x000fe400078e0009 */
[----:B------:R-:W-:Y:S01]  /*1240*/  IMAD.IADD R0, R13, 0x1, R10 ;  /* 0x000000010d007824 */ /* 0x000fe200078e020a */
[----:B------:R-:W-:Y:S06]  /*1250*/  @P0 BRA `(.L_x_12) ;  /* 0x0000000000280947 */ /* 0x000fec0003800000 */
[----:B------:R-:W-:Y:S01]  /*1260*/  UIMAD.WIDE.U32 UR4, UR40, -0x45306eb3, URZ ;  /* 0xbacf914d280478a5 */ /* 0x000fe2000f8e003f */
[----:B------:R-:W-:Y:S01]  /*1270*/  IADD3 R16, P0, R16, R12, RZ ;  /* 0x0000000c10107210 */ /* 0x000fe20007f1e0ff */
[----:B------:R-:W-:Y:S02]  /*1280*/  UISETP.GE.U32.AND UP0, UPT, UR40, 0x25, UPT ;  /* 0x000000252800788c */ /* 0x000fe4000bf06070 */
[----:B------:R-:W-:Y:S02]  /*1290*/  UIADD3 UR4, -UR5, UR40, URZ ;  /* 0x0000002805047290 */ /* 0x000fe4000fffe13f */
[----:B------:R-:W-:Y:S01]  /*12a0*/  IMAD.X R17, R0, 0x1, R17, P0 ;  /* 0x0000000100117824 */ /* 0x000fe200000e0611 */
[----:B------:R-:W-:Y:S01]  /*12b0*/  UMOV UR38, URZ ;  /* 0x0000003f00267c82 */ /* 0x000fe20008000000 */
[----:B------:R-:W-:-:S04]  /*12c0*/  ULEA.HI UR4, UR4, UR5, URZ, 0x1f ;  /* 0x0000000504047291 */ /* 0x000fc8000f8ff83f */
[----:B------:R-:W-:-:S04]  /*12d0*/  USHF.R.U32.HI UR4, URZ, 0x5, UR4 ;  /* 0x000000053f047899 */ /* 0x000fc80008011604 */
[----:B------:R-:W-:Y:S02]  /*12e0*/  @UP0 ULOP3.LUT UR38, UR4, 0x1, URZ, 0xc0, !UPT ;  /* 0x0000000104260892 */ /* 0x000fe4000f8ec03f */
[----:B------:R-:W-:-:S12]  /*12f0*/  UIMAD UR39, UR4, -0x25, UR40 ;  /* 0xffffffdb042778a4 */ /* 0x000fd8000f8e0228 */
.L_x_12:
[----:B------:R-:W-:Y:S01]  /*1300*/  ISETP.GE.U32.AND P0, PT, R16, UR8, PT ;  /* 0x0000000810007c0c */ /* 0x000fe2000bf06070 */
[----:B------:R-:W-:Y:S01]  /*1310*/  IMAD.MOV.U32 R22, RZ, RZ, -0x1 ;  /* 0xffffffffff167424 */ /* 0x000fe200078e00ff */
[----:B------:R-:W-:Y:S01]  /*1320*/  PRMT R8, RZ, 0x7610, R8 ;  /* 0x00007610ff087816 */ /* 0x000fe20000000008 */
[----:B------:R-:W-:Y:S01]  /*1330*/  IMAD.MOV.U32 R19, RZ, RZ, -0x1 ;  /* 0xffffffffff137424 */ /* 0x000fe200078e00ff */
[----:B------:R-:W-:Y:S01]  /*1340*/  ISETP.GE.U32.AND.EX P0, PT, R17, UR9, PT, P0 ;  /* 0x0000000911007c0c */ /* 0x000fe2000bf06100 */
[----:B------:R-:W-:-:S12]  /*1350*/  IMAD.MOV.U32 R18, RZ, RZ, -0x1 ;  /* 0xffffffffff127424 */ /* 0x000fd800078e00ff */
[----:B------:R-:W-:Y:S05]  /*1360*/  @P0 BRA `(.L_x_13) ;  /* 0x0000000400240947 */ /* 0x000fea0003800000 */
[----:B------:R-:W1:Y:S01]  /*1370*/  LDC.64 R18, c[0x0][0x628] ;  /* 0x00018a00ff127b82 */ /* 0x000e620000000a00 */
[----:B------:R-:W-:Y:S02]  /*1380*/  IMAD.MOV.U32 R8, RZ, RZ, R16 ;  /* 0x000000ffff087224 */ /* 0x000fe400078e0010 */
[----:B------:R-:W-:-:S05]  /*1390*/  IMAD.MOV.U32 R9, RZ, RZ, R17 ;  /* 0x000000ffff097224 */ /* 0x000fca00078e0011 */
[----:B------:R-:W2:Y:S08]  /*13a0*/  LDC R22, c[0x0][0x630] ;  /* 0x00018c00ff167b82 */ /* 0x000eb00000000800 */
[----:B------:R-:W3:Y:S01]  /*13b0*/  LDC.64 R26, c[0x0][0x620] ;  /* 0x00018800ff1a7b82 */ /* 0x000ee20000000a00 */
[----:B-1----:R-:W-:-:S04]  /*13c0*/  ISETP.NE.U32.AND P0, PT, R18, RZ, PT ;  /* 0x000000ff1200720c */ /* 0x002fc80003f05070 */
[----:B------:R-:W-:-:S13]  /*13d0*/  ISETP.NE.AND.EX P0, PT, R19, RZ, PT, P0 ;  /* 0x000000ff1300720c */ /* 0x000fda0003f05300 */
[----:B--23--:R-:W-:Y:S05]  /*13e0*/  @!P0 BRA `(.L_x_14) ;  /* 0x0000000000288947 */ /* 0x00cfea0003800000 */
[----:B0-----:R-:W0:Y:S02]  /*13f0*/  LDC R13, c[0x0][0x634] ;  /* 0x00018d00ff0d7b82 */ /* 0x001e240000000800 */
[----:B0-----:R-:W-:-:S05]  /*1400*/  IADD3 R13, P0, R16, R13, RZ ;  /* 0x0000000d100d7210 */ /* 0x001fca0007f1e0ff */
[----:B------:R-:W-:-:S04]  /*1410*/  IMAD.X R15, RZ, RZ, R17, P0 ;  /* 0x000000ffff0f7224 */ /* 0x000fc800000e0611 */
[----:B------:R-:W-:-:S04]  /*1420*/  IMAD.WIDE.U32 R8, R15, R18, RZ ;  /* 0x000000120f087225 */ /* 0x000fc800078e00ff */
[----:B------:R-:W-:-:S04]  /*1430*/  IMAD.WIDE.U32 R10, P0, R13, R19, R8 ;  /* 0x000000130d0a7225 */ /* 0x000fc80007800008 */
[----:B------:R-:W-:-:S04]  /*1440*/  IMAD.WIDE.U32 R8, R13, R18, RZ ;  /* 0x000000120d087225 */ /* 0x000fc800078e00ff */
[----:B------:R-:W-:Y:S01]  /*1450*/  IMAD.X R13, RZ, RZ, RZ, P0 ;  /* 0x000000ffff0d7224 */ /* 0x000fe200000e06ff */
[----:B------:R-:W-:Y:S01]  /*1460*/  IADD3 RZ, P0, R9, R10, RZ ;  /* 0x0000000a09ff7210 */ /* 0x000fe20007f1e0ff */
[----:B------:R-:W-:-:S04]  /*1470*/  IMAD.MOV.U32 R12, RZ, RZ, R11 ;  /* 0x000000ffff0c7224 */ /* 0x000fc800078e000b */
[----:B------:R-:W-:-:S08]  /*1480*/  IMAD.WIDE.U32.X R8, R15, R19, R12, P0 ;  /* 0x000000130f087225 */ /* 0x000fd000000e040c */
.L_x_14:
[----:B------:R-:W1:Y:S01]  /*1490*/  LDC.64 R28, c[0x0][0x640] ;  /* 0x00019000ff1c7b82 */ /* 0x000e620000000a00 */
[-CC-:B------:R-:W-:Y:S01]  /*14a0*/  SHF.R.U64 R32, R8, R22.reuse, R9.reuse ;  /* 0x0000001608207219 */ /* 0x180fe20000001209 */
[----:B------:R-:W-:Y:S01]  /*14b0*/  IMAD.MOV.U32 R31, RZ, RZ, 0x1 ;  /* 0x00000001ff1f7424 */ /* 0x000fe200078e00ff */
[----:B------:R-:W-:Y:S02]  /*14c0*/  SHF.R.U32.HI R8, RZ, R22, R9 ;  /* 0x00000016ff087219 */ /* 0x000fe40000011609 */
[----:B------:R-:W-:-:S03]  /*14d0*/  IADD3 R11, P0, RZ, -R32, RZ ;  /* 0x80000020ff0b7210 */ /* 0x000fc60007f1e0ff */
[----:B0-----:R-:W0:Y:S02]  /*14e0*/  LDC R12, c[0x0][0x618] ;  /* 0x00018600ff0c7b82 */ /* 0x001e240000000800 */
[----:B------:R-:W-:-:S04]  /*14f0*/  IMAD.X R9, RZ, RZ, ~R8, P0 ;  /* 0x000000ffff097224 */ /* 0x000fc800000e0e08 */
[-C--:B------:R-:W-:Y:S02]  /*1500*/  IMAD R10, R9, R26.reuse, RZ ;  /* 0x0000001a090a7224 */ /* 0x080fe400078e02ff */
[----:B------:R-:W2:Y:S01]  /*1510*/  LDC R13, c[0x0][0x608] ;  /* 0x00018200ff0d7b82 */ /* 0x000ea20000000800 */
[----:B------:R-:W-:-:S04]  /*1520*/  IMAD.WIDE.U32 R8, R11, R26, R16 ;  /* 0x0000001a0b087225 */ /* 0x000fc800078e0010 */
[----:B------:R-:W-:-:S03]  /*1530*/  IMAD R11, R11, R27, R10 ;  /* 0x0000001b0b0b7224 */ /* 0x000fc600078e020a */
[----:B------:R-:W3:Y:S01]  /*1540*/  LDC R18, c[0x0][0x658] ;  /* 0x00019600ff127b82 */ /* 0x000ee20000000800 */
[----:B------:R-:W-:Y:S01]  /*1550*/  IMAD.IADD R9, R9, 0x1, R11 ;  /* 0x0000000109097824 */ /* 0x000fe200078e020b */
[----:B-1----:R-:W-:Y:S01]  /*1560*/  ISETP.NE.U32.AND P0, PT, R28, RZ, PT ;  /* 0x000000ff1c00720c */ /* 0x002fe20003f05070 */
[----:B------:R-:W-:-:S03]  /*1570*/  IMAD.MOV.U32 R11, RZ, RZ, -0x1 ;  /* 0xffffffffff0b7424 */ /* 0x000fc600078e00ff */
[----:B------:R-:W-:Y:S02]  /*1580*/  ISETP.NE.AND.EX P0, PT, R29, RZ, PT, P0 ;  /* 0x000000ff1d00720c */ /* 0x000fe40003f05300 */
[----:B------:R-:W1:Y:S01]  /*1590*/  LDC R27, c[0x0][0x600] ;  /* 0x00018000ff1b7b82 */ /* 0x000e620000000800 */
[-CC-:B0-----:R-:W-:Y:S02]  /*15a0*/  SHF.R.U64 R25, R8, R12.reuse, R9.reuse ;  /* 0x0000000c08197219 */ /* 0x181fe40000001209 */
[----:B------:R-:W-:-:S05]  /*15b0*/  SHF.R.U32.HI R8, RZ, R12, R9 ;  /* 0x0000000cff087219 */ /* 0x000fca0000011609 */
[----:B------:R-:W0:Y:S01]  /*15c0*/  LDC R22, c[0x0][0x648] ;  /* 0x00019200ff167b82 */ /* 0x000e220000000800 */
[-CC-:B--2---:R-:W-:Y:S02]  /*15d0*/  SHF.R.U64 R34, R25, R13.reuse, R8.reuse ;  /* 0x0000000d19227219 */ /* 0x184fe40000001208 */
[----:B------:R-:W-:-:S05]  /*15e0*/  SHF.R.U32.HI R9, RZ, R13, R8 ;  /* 0x0000000dff097219 */ /* 0x000fca0000011608 */
[----:B------:R-:W2:Y:S01]  /*15f0*/  LDC R26, c[0x0][0x638] ;  /* 0x00018e00ff1a7b82 */ /* 0x000ea20000000800 */
[-C--:B---3--:R-:W-:Y:S02]  /*1600*/  SHF.L.U32 R8, R11, R18.reuse, RZ ;  /* 0x000000120b087219 */ /* 0x088fe400000006ff */
[--C-:B------:R-:W-:Y:S02]  /*1610*/  SHF.R.U64 R36, R34, R18, R9.reuse ;  /* 0x0000001222247219 */ /* 0x100fe40000001209 */
[----:B------:R-:W-:Y:S02]  /*1620*/  LOP3.LUT R15, RZ, R8, RZ, 0x33, !PT ;  /* 0x00000008ff0f7212 */ /* 0x000fe400078e33ff */
[----:B------:R-:W-:Y:S01]  /*1630*/  SHF.R.U32.HI R9, RZ, R18, R9 ;  /* 0x00000012ff097219 */ /* 0x000fe20000011609 */
[----:B------:R-:W3:Y:S01]  /*1640*/  LDC R30, c[0x0][0x610] ;  /* 0x00018400ff1e7b82 */ /* 0x000ee20000000800 */
[----:B------:R-:W-:Y:S01]  /*1650*/  IMAD.MOV.U32 R8, RZ, RZ, R36 ;  /* 0x000000ffff087224 */ /* 0x000fe200078e0024 */
[----:B------:R-:W-:Y:S06]  /*1660*/  @!P0 BRA `(.L_x_15) ;  /* 0x0000000000288947 */ /* 0x000fec0003800000 */
[----:B------:R-:W4:Y:S02]  /*1670*/  LDC R13, c[0x0][0x64c] ;  /* 0x00019300ff0d7b82 */ /* 0x000f240000000800 */
[----:B----4-:R-:W-:-:S05]  /*1680*/  IADD3 R13, P0, R36, R13, RZ ;  /* 0x0000000d240d7210 */ /* 0x010fca0007f1e0ff */
        /* <DEDUP_REMOVED lines=8> */
.L_x_15:
[----:B0-----:R-:W-:Y:S01]  /*1710*/  SHF.R.U64 R9, R8, R22, R9 ;  /* 0x0000001608097219 */ /* 0x001fe20000001209 */
[----:B-1----:R-:W-:Y:S01]  /*1720*/  VIADD R10, R27, 0xffffffff ;  /* 0xffffffff1b0a7836 */ /* 0x002fe20000000000 */
[----:B------:R-:W-:Y:S01]  /*1730*/  SHF.L.U32 R7, R31, R18, RZ ;  /* 0x000000121f077219 */ /* 0x000fe200000006ff */
[----:B------:R-:W-:Y:S01]  /*1740*/  @P1 IMAD R20, R21, R24, R6 ;  /* 0x0000001815141224 */ /* 0x000fe200078e0206 */
[----:B------:R-:W-:Y:S01]  /*1750*/  LOP3.LUT R8, R34, R15, RZ, 0xc0, !PT ;  /* 0x0000000f22087212 */ /* 0x000fe200078ec0ff */
[----:B------:R-:W-:Y:S01]  /*1760*/  IMAD.MOV R11, RZ, RZ, -R9 ;  /* 0x000000ffff0b7224 */ /* 0x000fe200078e0a09 */
[----:B------:R-:W-:Y:S01]  /*1770*/  LOP3.LUT R10, R25, R10, RZ, 0xc0, !PT ;  /* 0x0000000a190a7212 */ /* 0x000fe200078ec0ff */
[----:B------:R-:W-:Y:S02]  /*1780*/  IMAD.MOV.U32 R18, RZ, RZ, R32 ;  /* 0x000000ffff127224 */ /* 0x000fe400078e0020 */
[----:B------:R-:W-:Y:S02]  /*1790*/  IMAD R7, R7, R9, R8 ;  /* 0x0000000907077224 */ /* 0x000fe400078e0208 */
[----:B--2---:R-:W-:-:S02]  /*17a0*/  IMAD R6, R11, R26, R36 ;  /* 0x0000001a0b067224 */ /* 0x004fc400078e0224 */
[----:B---3--:R-:W-:Y:S02]  /*17b0*/  IMAD R22, R7, R30, R20 ;  /* 0x0000001e07167224 */ /* 0x008fe400078e0214 */
[----:B------:R-:W-:Y:S02]  /*17c0*/  IMAD R7, R6, R27, R10 ;  /* 0x0000001b06077224 */ /* 0x000fe400078e020a */
[----:B------:R-:W-:-:S03]  /*17d0*/  IMAD.MOV.U32 R8, RZ, RZ, 0x1 ;  /* 0x00000001ff087424 */ /* 0x000fc600078e00ff */
[----:B------:R-:W-:Y:S02]  /*17e0*/  SEL R19, R7, R22, !P1 ;  /* 0x0000001607137207 */ /* 0x000fe40004800000 */
[----:B------:R-:W-:-:S07]  /*17f0*/  SEL R22, R22, R7, !P1 ;  /* 0x0000000716167207 */ /* 0x000fce0004800000 */
.L_x_13:
[----:B------:R-:W-:Y:S05]  /*1800*/  @!P2 BRA `(.L_x_16) ;  /* 0x00000000000ca947 */ /* 0x000fea0003800000 */
[----:B------:R-:W-:Y:S01]  /*1810*/  UCGABAR_WAIT ;  /* 0x0000000000007dc7 */ /* 0x000fe20008000000 */
[----:B------:R-:W-:Y:S01]  /*1820*/  CCTL.IVALL ;  /* 0x00000000ff00798f */ /* 0x000fe20002000000 */
[----:B------:R-:W-:Y:S05]  /*1830*/  BRA `(.L_x_17) ;  /* 0x0000000000047947 */ /* 0x000fea0003800000 */
.L_x_16:
[----:B------:R-:W-:Y:S06]  /*1840*/  BAR.SYNC.DEFER_BLOCKING 0x0 ;  /* 0x0000000000007b1d */ /* 0x000fec0000010000 */
.L_x_17:
[----:B------:R-:W-:Y:S05]  /*1850*/  @!P3 BRA `(.L_x_18) ;  /* 0x000000440080b947 */ /* 0x000fea0003800000 */
[----:B------:R-:W-:-:S13]  /*1860*/  ISETP.GT.U32.AND P0, PT, R33, 0x1, PT ;  /* 0x000000012100780c */ /* 0x000fda0003f04070 */
[----:B------:R-:W-:Y:S05]  /*1870*/  @P0 EXIT ;  /* 0x000000000000094d */ /* 0x000fea0003800000 */
.L_x_19:
[----:B------:R-:W-:-:S08]  /*1880*/  NOP ;  /* 0x0000000000007918 */ /* 0x000fd00000000000 */
[----:B------:R-:W1:Y:S02]  /*1890*/  USETMAXREG.TRY_ALLOC.CTAPOOL UP0, 0xe8 ;  /* 0x000000e8000079c8 */ /* 0x000e640008000600 */
[----:B-1----:R-:W-:-:S13]  /*18a0*/  PLOP3.LUT P0, PT, PT, PT, UP0, 0x80, 0x0 ;  /* 0x000000000000781c */ /* 0x002fda0003f0f008 */
[----:B------:R-:W-:Y:S05]  /*18b0*/  @!P0 BRA `(.L_x_19) ;  /* 0xfffffffc00f08947 */ /* 0x000fea000383ffff */
[----:B------:R-:W-:-:S13]  /*18c0*/  LOP3.LUT P0, RZ, R8, 0xff, RZ, 0xc0, !PT ;  /* 0x000000ff08ff7812 */ /* 0x000fda000780c0ff */
[----:B------:R-:W-:Y:S05]  /*18d0*/  @!P0 EXIT ;  /* 0x000000000000894d */ /* 0x000fea0003800000 */
[----:B------:R-:W2:Y:S01]  /*18e0*/  LDL.64 R10, [R1] ;  /* 0x00000000010a7983 */ /* 0x000ea20000100a00 */
[----:B------:R-:W1:Y:S01]  /*18f0*/  S2UR UR4, SR_CgaCtaId ;  /* 0x00000000000479c3 */ /* 0x000e620000008800 */
[CC--:B------:R-:W-:Y:S01]  /*1900*/  LEA.HI R5, R3.reuse, R4.reuse, RZ, 0x2 ;  /* 0x0000000403057211 */ /* 0x0c0fe200078f10ff */
[----:B------:R-:W-:Y:S01]  /*1910*/  UMOV UR41, 0x400 ;  /* 0x0000040000297882 */ /* 0x000fe20000000000 */
[----:B------:R-:W-:Y:S01]  /*1920*/  LEA.HI R3, R3, R4, RZ, 0x5 ;  /* 0x0000000403037211 */ /* 0x000fe200078f28ff */
[----:B------:R-:W-:Y:S01]  /*1930*/  UISETP.LT.AND UP0, UPT, UR40, 0x1, UPT ;  /* 0x000000012800788c */ /* 0x000fe2000bf01270 */
[--C-:B------:R-:W-:Y:S01]  /*1940*/  SHF.R.S32.HI R92, RZ, 0x2, R5.reuse ;  /* 0x00000002ff5c7819 */ /* 0x100fe20000011405 */
[----:B------:R-:W-:Y:S01]  /*1950*/  UIADD3 UR5, UR43, -0x1, URZ ;  /* 0xffffffff2b057890 */ /* 0x000fe2000fffe03f */
[----:B------:R-:W-:Y:S01]  /*1960*/  SHF.R.S32.HI R7, RZ, 0x1f, R5 ;  /* 0x0000001fff077819 */ /* 0x000fe20000011405 */
[----:B------:R-:W3:Y:S01]  /*1970*/  LDC R96, c[0x0][0x658] ;  /* 0x00019600ff607b82 */ /* 0x000ee20000000800 */
[----:B------:R-:W-:Y:S01]  /*1980*/  SHF.R.S32.HI R3, RZ, 0x5, R3 ;  /* 0x00000005ff037819 */ /* 0x000fe20000011403 */
[----:B------:R-:W-:Y:S01]  /*1990*/  USEL UR42, UR40, 0x1, UP0 ;  /* 0x00000001282a7887 */ /* 0x000fe20008000000 */
[----:B------:R-:W-:Y:S01]  /*19a0*/  LEA.HI R7, R7, R92, RZ, 0x3 ;  /* 0x0000005c07077211 */ /* 0x000fe200078f18ff */
[----:B------:R-:W-:Y:S01]  /*19b0*/  UISETP.NE.AND UP0, UPT, UR5, URZ, UPT ;  /* 0x0000003f0500728c */ /* 0x000fe2000bf05270 */
[----:B------:R-:W-:Y:S01]  /*19c0*/  LOP3.LUT R5, R5, 0xfffffffc, RZ, 0xc0, !PT ;  /* 0xfffffffc05057812 */ /* 0x000fe200078ec0ff */
[----:B------:R-:W-:Y:S01]  /*19d0*/  ULDC UR8, c[0x0][0x284] ;  /* 0x0000a10000087ab9 */ /* 0x000fe20000000800 */
[----:B------:R-:W-:Y:S01]  /*19e0*/  LOP3.LUT R7, R7, 0xfffffff8, RZ, 0xc0, !PT ;  /* 0xfffffff807077812 */ /* 0x000fe200078ec0ff */
[----:B------:R-:W4:Y:S01]  /*19f0*/  LDC R6, c[0x0][0x288] ;  /* 0x0000a200ff067b82 */ /* 0x000f220000000800 */
[----:B------:R-:W-:Y:S01]  /*1a00*/  USEL UR7, URZ, 0x1, UP0 ;  /* 0x000000013f077887 */ /* 0x000fe20008000000 */
[----:B------:R-:W-:Y:S01]  /*1a10*/  IMAD.IADD R5, R4, 0x1, -R5 ;  /* 0x0000000104057824 */ /* 0x000fe200078e0a05 */
[----:B------:R-:W-:Y:S01]  /*1a20*/  USHF.L.U32 UR48, UR40, 0x1, URZ ;  /* 0x0000000128307899 */ /* 0x000fe2000800063f */
[----:B------:R-:W-:Y:S01]  /*1a30*/  IMAD.IADD R92, R92, 0x1, -R7 ;  /* 0x000000015c5c7824 */ /* 0x000fe200078e0a07 */
[----:B------:R-:W-:Y:S01]  /*1a40*/  UIADD3 UR42, -UR42, UR40, URZ ;  /* 0x000000282a2a7290 */ /* 0x000fe2000fffe13f */
[----:B------:R-:W-:Y:S01]  /*1a50*/  IMAD.MOV.U32 R7, RZ, RZ, 0x1 ;  /* 0x00000001ff077424 */ /* 0x000fe200078e00ff */
[----:B-1----:R-:W-:-:S02]  /*1a60*/  ULEA UR41, UR4, UR41, 0x18 ;  /* 0x0000002904297291 */ /* 0x002fc4000f8ec03f */
[--C-:B------:R-:W-:Y:S01]  /*1a70*/  SHF.R.S32.HI R93, RZ, 0x1f, R92.reuse ;  /* 0x0000001fff5d7819 */ /* 0x100fe2000001145c */
[--C-:B------:R-:W-:Y:S01]  /*1a80*/  IMAD R100, R3, -0x10, -R92.reuse ;  /* 0xfffffff003647824 */ /* 0x100fe200078e0a5c */
[----:B------:R-:W-:Y:S01]  /*1a90*/  USHF.L.U32 UR4, UR5, 0x3, URZ ;  /* 0x0000000305047899 */ /* 0x000fe2000800063f */
[----:B------:R-:W-:Y:S01]  /*1aa0*/  IMAD.SHL.U32 R94, R5, 0x2, RZ ;  /* 0x00000002055e7824 */ /* 0x000fe200078e00ff */
[----:B------:R-:W-:Y:S01]  /*1ab0*/  UIADD3 UR5, UR41, 0x380, URZ ;  /* 0x0000038029057890 */ /* 0x000fe2000fffe03f */
[----:B------:R-:W-:Y:S01]  /*1ac0*/  IMAD.WIDE R92, R3, 0x10, R92 ;  /* 0x00000010035c7825 */ /* 0x000fe200078e025c */
[----:B------:R-:W-:Y:S02]  /*1ad0*/  UIADD3 UR6, UR41, 0x12b80, URZ ;  /* 0x00012b8029067890 */ /* 0x000fe4000fffe03f */
[----:B------:R-:W-:Y:S01]  /*1ae0*/  USHF.R.U32.HI UR5, URZ, 0x4, UR5 ;  /* 0x000000043f057899 */ /* 0x000fe20008011605 */
[----:B------:R-:W-:Y:S01]  /*1af0*/  IMAD.MOV.U32 R3, RZ, RZ, -0x1 ;  /* 0xffffffffff037424 */ /* 0x000fe200078e00ff */
[----:B------:R-:W-:Y:S01]  /*1b00*/  USHF.R.U32.HI UR6, URZ, 0x4, UR6 ;  /* 0x000000043f067899 */ /* 0x000fe20008011606 */
[----:B------:R-:W-:Y:S01]  /*1b10*/  IMAD.U32 R102, RZ, RZ, UR7 ;  /* 0x00000007ff667e24 */ /* 0x000fe2000f8e00ff */
[----:B------:R-:W-:Y:S01]  /*1b20*/  UIADD3 UR47, UR41, 0x260, URZ ;  /* 0x00000260292f7890 */ /* 0x000fe2000fffe03f */
[----:B------:R-:W-:Y:S01]  /*1b30*/  SHF.R.S32.HI R95, RZ, 0x1f, R94 ;  /* 0x0000001fff5f7819 */ /* 0x000fe2000001145e */
[----:B------:R-:W-:Y:S01]  /*1b40*/  ULOP3.LUT UR4, UR4, 0x8, URZ, 0xc0, !UPT ;  /* 0x0000000804047892 */ /* 0x000fe2000f8ec03f */
[-C--:B---3--:R-:W-:Y:S01]  /*1b50*/  SHF.L.U32 R3, R3, R96.reuse, RZ ;  /* 0x0000006003037219 */ /* 0x088fe200000006ff */
[----:B------:R-:W-:Y:S01]  /*1b60*/  ULOP3.LUT UR5, UR5, 0x3fff, URZ, 0xc0, !UPT ;  /* 0x00003fff05057892 */ /* 0x000fe2000f8ec03f */
[----:B------:R-:W-:Y:S01]  /*1b70*/  SHF.L.U32 R96, R7, R96, RZ ;  /* 0x0000006007607219 */ /* 0x000fe200000006ff */
[----:B------:R-:W-:Y:S01]  /*1b80*/  ULOP3.LUT UR6, UR6, 0x3fff, URZ, 0xc0, !UPT ;  /* 0x00003fff06067892 */ /* 0x000fe2000f8ec03f */
[----:B----4-:R-:W-:Y:S01]  /*1b90*/  IMAD R97, R5, -0x2, R6 ;  /* 0xfffffffe05617824 */ /* 0x010fe200078e0206 */
[----:B------:R-:W-:Y:S01]  /*1ba0*/  LOP3.LUT R99, RZ, R3, RZ, 0x33, !PT ;  /* 0x00000003ff637212 */ /* 0x000fe200078e33ff */
[----:B------:R-:W-:Y:S01]  /*1bb0*/  VIADD R100, R100, UR8 ;  /* 0x0000000864647c36 */ /* 0x000fe20008000000 */
[----:B------:R-:W-:-:S02]  /*1bc0*/  ULEA UR43, UR43, UR47, 0x3 ;  /* 0x0000002f2b2b7291 */ /* 0x000fc4000f8e183f */
[----:B------:R-:W-:Y:S02]  /*1bd0*/  ULOP3.LUT UR49, UR4, 0x8, URZ, 0x3c, !UPT ;  /* 0x0000000804317892 */ /* 0x000fe4000f8e3c3f */
[----:B------:R-:W-:Y:S02]  /*1be0*/  ULOP3.LUT UR44, UR4, 0x18, URZ, 0x3c, !UPT ;  /* 0x00000018042c7892 */ /* 0x000fe4000f8e3c3f */
[----:B------:R-:W-:Y:S02]  /*1bf0*/  ULOP3.LUT UR45, UR5, 0x10000, URZ, 0xfc, !UPT ;  /* 0x00010000052d7892 */ /* 0x000fe4000f8efc3f */
[----:B------:R-:W-:Y:S01]  /*1c00*/  ULOP3.LUT UR46, UR6, 0x10000, URZ, 0xfc, !UPT ;  /* 0x00010000062e7892 */ /* 0x000fe2000f8efc3f */
[----:B--2---:R-:W-:-:S11]  /*1c10*/  SHF.L.U64.HI R98, R10, 0x1, R0 ;  /* 0x000000010a627819 */ /* 0x004fd60000010200 */
.L_x_173:
[----:B------:R-:W-:-:S04]  /*1c20*/  SHF.L.U32 R0, R102, 0x1f, RZ ;  /* 0x0000001f66007819 */ /* 0x000fc800000006ff */
[----:B-1----:R-:W1:Y:S02]  /*1c30*/  SYNCS.PHASECHK.TRANS64.TRYWAIT P0, [UR43+-0x8], R0 ;  /* 0xfffff800ff0075a7 */ /* 0x002e64000800016b */
[----:B-1--4-:R-:W-:Y:S05]  /*1c40*/  @!P0 BRA `(.L_x_20) ;  /* 0x0000006400848947 */ /* 0x012fea0003800000 */
.L_x_228:
[----:B------:R-:W-:Y:S02]  /*1c50*/  ULDC UR4, c[0x0][0x28c] ;  /* 0x0000a30000047ab9 */ /* 0x000fe40000000800 */
[----:B------:R-:W-:-:S13]  /*1c60*/  ISETP.LT.AND P0, PT, RZ, UR4, PT ;  /* 0x00000004ff007c0c */ /* 0x000fda000bf01270 */
[----:B------:R-:W-:Y:S05]  /*1c70*/  @P0 BRA `(.L_x_21) ;  /* 0x0000000000400947 */ /* 0x000fea0003800000 */
[----:B-1----:R-:W-:Y:S01]  /*1c80*/  MOV R0, 0x0 ;  /* 0x0000000000007802 */ /* 0x002fe20000000f00 */
[----:B------:R-:W-:Y:S01]  /*1c90*/  ULDC.64 UR4, c[0x4][0x68] ;  /* 0x01001a0000047ab9 */ /* 0x000fe20000000a00 */
[----:B------:R-:W-:Y:S01]  /*1ca0*/  ULDC.64 UR6, c[0x4][0x8] ;  /* 0x0100020000067ab9 */ /* 0x000fe20000000a00 */
[----:B------:R-:W-:Y:S01]  /*1cb0*/  IMAD.U32 R4, RZ, RZ, UR4 ;  /* 0x00000004ff047e24 */ /* 0x000fe2000f8e00ff */
[----:B------:R1:W2:Y:S01]  /*1cc0*/  LDC.64 R14, c[0x4][R0] ;  /* 0x01000000000e7b82 */ /* 0x0002a20000000a00 */
[----:B------:R-:W-:Y:S01]  /*1cd0*/  IMAD.U32 R5, RZ, RZ, UR5 ;  /* 0x00000005ff057e24 */ /* 0x000fe2000f8e00ff */
[----:B------:R-:W-:Y:S01]  /*1ce0*/  ULDC.64 UR4, c[0x4][0x70] ;  /* 0x01001c0000047ab9 */ /* 0x000fe20000000a00 */
[----:B------:R-:W-:Y:S02]  /*1cf0*/  IMAD.U32 R10, RZ, RZ, UR6 ;  /* 0x00000006ff0a7e24 */ /* 0x000fe4000f8e00ff */
[----:B------:R-:W-:Y:S02]  /*1d00*/  IMAD.U32 R6, RZ, RZ, UR4 ;  /* 0x00000004ff067e24 */ /* 0x000fe4000f8e00ff */
[----:B------:R-:W-:-:S02]  /*1d10*/  IMAD.U32 R7, RZ, RZ, UR5 ;  /* 0x00000005ff077e24 */ /* 0x000fc4000f8e00ff */
[----:B------:R-:W-:Y:S02]  /*1d20*/  IMAD.U32 R11, RZ, RZ, UR7 ;  /* 0x00000007ff0b7e24 */ /* 0x000fe4000f8e00ff */
[----:B------:R-:W-:Y:S02]  /*1d30*/  IMAD.MOV.U32 R8, RZ, RZ, 0x1e1 ;  /* 0x000001e1ff087424 */ /* 0x000fe400078e00ff */
[----:B0-----:R-:W-:Y:S02]  /*1d40*/  IMAD.MOV.U32 R12, RZ, RZ, 0x1 ;  /* 0x00000001ff0c7424 */ /* 0x001fe400078e00ff */
[----:B-1----:R-:W-:-:S07]  /*1d50*/  IMAD.MOV.U32 R13, RZ, RZ, RZ ;  /* 0x000000ffff0d7224 */ /* 0x002fce00078e00ff */
[----:B------:R-:W-:-:S07]  /*1d60*/  LEPC R20, `(.L_x_21) ;  /* 0x000000001014794e */ /* 0x000fce0000000000 */
[----:B--2--5:R-:W-:Y:S05]  /*1d70*/  CALL.ABS.NOINC R14 ;  /* 0x000000000e007343 */ /* 0x024fea0003c00000 */
.L_x_21:
[----:B-1----:R-:W-:-:S04]  /*1d80*/  LOP3.LUT R0, R23, 0x1, RZ, 0xfc, !PT ;  /* 0x0000000117007812 */ /* 0x002fc800078efcff */
[----:B------:R-:W-:-:S13]  /*1d90*/  ISETP.NE.AND P0, PT, R0, 0x3, PT ;  /* 0x000000030000780c */ /* 0x000fda0003f05270 */
[----:B------:R-:W-:Y:S05]  /*1da0*/  @!P0 BRA `(.L_x_22) ;  /* 0x0000000000048947 */ /* 0x000fea0003800000 */
[----:B------:R-:W-:Y:S01]  /*1db0*/  BPT.TRAP 0x1 ;  /* 0x000000040000795c */ /* 0x000fe20000300000 */
.L_x_22:
[----:B------:R-:W-:Y:S02]  /*1dc0*/  IMAD.U32 R3, RZ, RZ, UR39 ;  /* 0x00000027ff037e24 */ /* 0x000fe4000f8e00ff */
[----:B------:R-:W-:-:S03]  /*1dd0*/  IMAD.U32 R0, RZ, RZ, UR38 ;  /* 0x00000026ff007e24 */ /* 0x000fc6000f8e00ff */
[----:B------:R-:W-:Y:S02]  /*1de0*/  LEA R3, R3, UR41, 0x3 ;  /* 0x0000002903037c11 */ /* 0x000fe4000f8e18ff */
[----:B------:R-:W-:-:S04]  /*1df0*/  SHF.L.U32 R0, R0, 0x1f, RZ ;  /* 0x0000001f00007819 */ /* 0x000fc800000006ff */
[----:B------:R1:W2:Y:S01]  /*1e00*/  SYNCS.PHASECHK.TRANS64.TRYWAIT P1, [R3+URZ], R0 ;  /* 0x00000000030075a7 */ /* 0x0002a2000802017f */
[----:B------:R-:W-:Y:S05]  /*1e10*/  @!P0 BRA `(.L_x_23) ;  /* 0x0000000000048947 */ /* 0x000fea0003800000 */
[----:B------:R-:W-:Y:S01]  /*1e20*/  BPT.TRAP 0x1 ;  /* 0x000000040000795c */ /* 0x000fe20000300000 */
.L_x_23:
[----:B--2---:R-:W-:Y:S05]  /*1e30*/  @P1 BRA `(.L_x_24) ;  /* 0x0000000000081947 */ /* 0x004fea0003800000 */
[----:B------:R-:W2:Y:S02]  /*1e40*/  SYNCS.PHASECHK.TRANS64.TRYWAIT P1, [R3+URZ], R0 ;  /* 0x00000000030075a7 */ /* 0x000ea4000802017f */
[----:B--2---:R-:W-:Y:S05]  /*1e50*/  @!P1 BRA `(.L_x_25) ;  /* 0x0000006400189947 */ /* 0x004fea0003800000 */
.L_x_24:
[----:B------:R-:W-:Y:S05]  /*1e60*/  WARPSYNC.ALL ;  /* 0x0000000000007948 */ /* 0x000fea0003800000 */
[----:B------:R-:W-:Y:S01]  /*1e70*/  ULEA UR4, UR39, UR45, 0x7 ;  /* 0x0000002d27047291 */ /* 0x000fe2000f8e383f */
[----:B------:R-:W-:Y:S01]  /*1e80*/  WARPGROUP.ARRIVE ;  /* 0x00000000000079c5 */ /* 0x000fe20000000000 */
[----:B------:R-:W-:Y:S01]  /*1e90*/  ULEA UR6, UR39, UR46, 0x8 ;  /* 0x0000002e27067291 */ /* 0x000fe2000f8e403f */
[----:B-12---:R-:W-:Y:S01]  /*1ea0*/  IMAD.U32 R0, RZ, RZ, UR42 ;  /* 0x0000002aff007e24 */ /* 0x006fe2000f8e00ff */
[----:B------:R-:W-:Y:S01]  /*1eb0*/  UMOV UR5, 0xc0000010 ;  /* 0xc000001000057882 */ /* 0x000fe20000000000 */
[----:B------:R-:W-:-:S03]  /*1ec0*/  UMOV UR7, 0xc0000010 ;  /* 0xc000001000077882 */ /* 0x000fc60000000000 */
[----:B------:R-:W-:-:S03]  /*1ed0*/  ISETP.GE.AND P1, PT, R0, 0x1, PT ;  /* 0x000000010000780c */ /* 0x000fc60003f26270 */
[----:B------:R-:W-:Y:S03]  /*1ee0*/  IGMMA.64x128x32.S8.S8 R24, gdesc[UR4], RZ, !UPT, gsb0 ;  /* 0x03600000041879f1 */ /* 0x000fe6000c0410ff */
[----:B------:R-:W-:-:S07]  /*1ef0*/  WARPGROUP.DEPBAR.LE gsb0, 0x0 ;  /* 0x00008000000079c5 */ /* 0x000fce0000010000 */
[----:B------:R-:W-:Y:S05]  /*1f00*/  @!P1 BRA `(.L_x_26) ;  /* 0x0000000000b89947 */ /* 0x000fea0003800000 */
[----:B------:R-:W-:Y:S01]  /*1f10*/  UIADD3 UR4, UR39, 0x1, URZ ;  /* 0x0000000127047890 */ /* 0x000fe2000fffe03f */
[----:B------:R-:W-:Y:S02]  /*1f20*/  IMAD.U32 R0, RZ, RZ, UR42 ;  /* 0x0000002aff007e24 */ /* 0x000fe4000f8e00ff */
[----:B------:R-:W-:Y:S01]  /*1f30*/  IMAD.U32 R3, RZ, RZ, UR39 ;  /* 0x00000027ff037e24 */ /* 0x000fe2000f8e00ff */
[----:B------:R-:W-:-:S04]  /*1f40*/  UISETP.NE.AND UP0, UPT, UR4, 0x25, UPT ;  /* 0x000000250400788c */ /* 0x000fc8000bf05270 */
[----:B------:R-:W-:Y:S02]  /*1f50*/  USEL UR5, URZ, 0x1, UP0 ;  /* 0x000000013f057887 */ /* 0x000fe40008000000 */
[----:B------:R-:W-:Y:S02]  /*1f60*/  USEL UR8, UR4, URZ, UP0 ;  /* 0x0000003f04087287 */ /* 0x000fe40008000000 */
[----:B------:R-:W-:-:S06]  /*1f70*/  ULOP3.LUT UR5, UR38, UR5, URZ, 0x3c, !UPT ;  /* 0x0000000526057292 */ /* 0x000fcc000f8e3c3f */
[----:B------:R-:W-:-:S07]  /*1f80*/  IMAD.U32 R6, RZ, RZ, UR5 ;  /* 0x00000005ff067e24 */ /* 0x000fce000f8e00ff */
.L_x_33:
[----:B------:R-:W-:Y:S05]  /*1f90*/  @!P0 BRA `(.L_x_27) ;  /* 0x0000000000048947 */ /* 0x000fea0003800000 */
[----:B------:R-:W-:Y:S01]  /*1fa0*/  BPT.TRAP 0x1 ;  /* 0x000000040000795c */ /* 0x000fe20000300000 */
.L_x_27:
[----:B------:R-:W-:Y:S01]  /*1fb0*/  ULEA UR4, UR8, UR41, 0x3 ;  /* 0x0000002908047291 */ /* 0x000fe2000f8e183f */
[----:B------:R-:W-:-:S08]  /*1fc0*/  SHF.L.U32 R4, R6, 0x1f, RZ ;  /* 0x0000001f06047819 */ /* 0x000fd000000006ff */
[----:B------:R1:W2:Y:S01]  /*1fd0*/  SYNCS.PHASECHK.TRANS64.TRYWAIT P1, [UR4], R4 ;  /* 0x00000004ff0075a7 */ /* 0x0002a20008020144 */
[----:B------:R-:W-:Y:S05]  /*1fe0*/  @!P0 BRA `(.L_x_28) ;  /* 0x0000000000048947 */ /* 0x000fea0003800000 */
[----:B------:R-:W-:Y:S01]  /*1ff0*/  BPT.TRAP 0x1 ;  /* 0x000000040000795c */ /* 0x000fe20000300000 */
.L_x_28:
[----:B--2---:R-:W-:Y:S05]  /*2000*/  @P1 BRA `(.L_x_29) ;  /* 0x0000000000081947 */ /* 0x004fea0003800000 */
[----:B------:R-:W2:Y:S02]  /*2010*/  SYNCS.PHASECHK.TRANS64.TRYWAIT P1, [UR4], R4 ;  /* 0x00000004ff0075a7 */ /* 0x000ea40008020144 */
[----:B--2---:R-:W-:Y:S05]  /*2020*/  @!P1 BRA `(.L_x_30) ;  /* 0x0000006000b89947 */ /* 0x004fea0003800000 */
.L_x_29:
[----:B------:R-:W-:Y:S01]  /*2030*/  ULEA UR4, UR8, UR45, 0x7 ;  /* 0x0000002d08047291 */ /* 0x000fe2000f8e383f */
[----:B------:R-:W-:Y:S01]  /*2040*/  WARPGROUP.ARRIVE ;  /* 0x00000000000079c5 */ /* 0x000fe20000000000 */
[----:B------:R-:W-:Y:S01]  /*2050*/  ULEA UR6, UR8, UR46, 0x8 ;  /* 0x0000002e08067291 */ /* 0x000fe2000f8e403f */
[----:B------:R-:W-:Y:S01]  /*2060*/  UMOV UR5, 0xc0000010 ;  /* 0xc000001000057882 */ /* 0x000fe20000000000 */
[----:B------:R-:W-:-:S07]  /*2070*/  UMOV UR7, 0xc0000010 ;  /* 0xc000001000077882 */ /* 0x000fce0000000000 */
[----:B------:R-:W-:Y:S03]  /*2080*/  IGMMA.64x128x32.S8.S8 R24, gdesc[UR4], R24, gsb0 ;  /* 0x03600000041879f1 */ /* 0x000fe60008041018 */
[----:B------:R-:W-:Y:S02]  /*2090*/  WARPGROUP.DEPBAR.LE gsb0, 0x0 ;  /* 0x00008000000079c5 */ /* 0x000fe40000010000 */
[----:B------:R-:W-:Y:S05]  /*20a0*/  @!P0 BRA `(.L_x_31) ;  /* 0x0000000000048947 */ /* 0x000fea0003800000 */
[----:B------:R-:W-:Y:S01]  /*20b0*/  BPT.TRAP 0x1 ;  /* 0x000000040000795c */ /* 0x000fe20000300000 */
.L_x_31:
[----:B------:R-:W-:-:S13]  /*20c0*/  ISETP.NE.AND P1, PT, R89, RZ, PT ;  /* 0x000000ff5900720c */ /* 0x000fda0003f25270 */
[----:B-12---:R-:W-:-:S05]  /*20d0*/  @P1 LEA R4, R3, UR41, 0x3 ;  /* 0x0000002903041c11 */ /* 0x006fca000f8e18ff */
[----:B------:R-:W-:-:S05]  /*20e0*/  @P1 VIADD R5, R4, 0x128 ;  /* 0x0000012804051836 */ /* 0x000fca0000000000 */
[----:B------:R-:W-:-:S04]  /*20f0*/  @P1 PRMT R5, R88, 0x654, R5 ;  /* 0x0000065458051816 */ /* 0x000fc80000000005 */
[----:B------:R1:W-:Y:S01]  /*2100*/  @P1 SYNCS.ARRIVE.TRANS64.RED.A1T0 RZ, [R5+URZ], RZ ;  /* 0x000000ff05ff19a7 */ /* 0x0003e2000810043f */
[----:B------:R-:W-:-:S13]  /*2110*/  ISETP.GT.U32.AND P1, PT, R23, 0x1, PT ;  /* 0x000000011700780c */ /* 0x000fda0003f24070 */
[----:B-1----:R-:W-:Y:S05]  /*2120*/  @P1 BRA `(.L_x_32) ;  /* 0x0000000000041947 */ /* 0x002fea0003800000 */
[----:B------:R-:W-:Y:S01]  /*2130*/  BPT.TRAP 0x1 ;  /* 0x000000040000795c */ /* 0x000fe20000300000 */
.L_x_32:
[----:B------:R-:W-:Y:S01]  /*2140*/  UIADD3 UR8, UR8, 0x1, URZ ;  /* 0x0000000108087890 */ /* 0x000fe2000fffe03f */
[C---:B------:R-:W-:Y:S01]  /*2150*/  ISETP.GT.AND P2, PT, R0.reuse, 0x1, PT ;  /* 0x000000010000780c */ /* 0x040fe20003f44270 */
[----:B------:R-:W-:Y:S02]  /*2160*/  VIADD R3, R3, 0x1 ;  /* 0x0000000103037836 */ /* 0x000fe40000000000 */
[----:B------:R-:W-:Y:S01]  /*2170*/  UISETP.NE.AND UP0, UPT, UR8, 0x25, UPT ;  /* 0x000000250800788c */ /* 0x000fe2000bf05270 */
[----:B------:R-:W-:Y:S02]  /*2180*/  VIADD R0, R0, 0xffffffff ;  /* 0xffffffff00007836 */ /* 0x000fe40000000000 */
[C---:B------:R-:W-:Y:S01]  /*2190*/  ISETP.NE.AND P1, PT, R3.reuse, 0x25, PT ;  /* 0x000000250300780c */ /* 0x040fe20003f25270 */
[----:B------:R-:W-:Y:S02]  /*21a0*/  USEL UR4, URZ, 0x1, UP0 ;  /* 0x000000013f047887 */ /* 0x000fe40008000000 */
[----:B------:R-:W-:Y:S01]  /*21b0*/  USEL UR8, UR8, URZ, UP0 ;  /* 0x0000003f08087287 */ /* 0x000fe20008000000 */
[----:B------:R-:W-:-:S03]  /*21c0*/  SEL R3, R3, RZ, P1 ;  /* 0x000000ff03037207 */ /* 0x000fc60000800000 */
[----:B------:R-:W-:Y:S01]  /*21d0*/  LOP3.LUT R6, R6, UR4, RZ, 0x3c, !PT ;  /* 0x0000000406067c12 */ /* 0x000fe2000f8e3cff */
[----:B------:R-:W-:Y:S07]  /*21e0*/  @P2 BRA `(.L_x_33) ;  /* 0xfffffffc00682947 */ /* 0x000fee000383ffff */
.L_x_26:
[----:B------:R-:W1:Y:S01]  /*21f0*/  LDC R0, c[0x0][0x28c] ;  /* 0x0000a300ff007b82 */ /* 0x000e620000000800 */
[----:B------:R-:W-:-:S04]  /*2200*/  IMAD.U32 R3, RZ, RZ, UR49 ;  /* 0x00000031ff037e24 */ /* 0x000fc8000f8e00ff */
[----:B------:R2:W-:Y:S01]  /*2210*/  SYNCS.ARRIVE.TRANS64.A1T0 RZ, [R3+UR47], RZ ;  /* 0x000000ff03ff79a7 */ /* 0x0005e2000810002f */
[----:B-1----:R-:W-:-:S13]  /*2220*/  ISETP.GE.AND P1, PT, R0, 0x1, PT ;  /* 0x000000010000780c */ /* 0x002fda0003f26270 */
[----:B--2---:R-:W-:Y:S05]  /*2230*/  @!P1 BRA `(.L_x_34) ;  /* 0x0000000000509947 */ /* 0x004fea0003800000 */
[----:B------:R-:W-:Y:S05]  /*2240*/  @!P0 BRA `(.L_x_35) ;  /* 0x0000000000048947 */ /* 0x000fea0003800000 */
[----:B------:R-:W-:Y:S01]  /*2250*/  BPT.TRAP 0x1 ;  /* 0x000000040000795c */ /* 0x000fe20000300000 */
.L_x_35:
[----:B------:R-:W-:Y:S01]  /*2260*/  ISETP.NE.AND P0, PT, R89, RZ, PT ;  /* 0x000000ff5900720c */ /* 0x000fe20003f05270 */
[----:B------:R-:W-:Y:S01]  /*2270*/  BSSY B0, `(.L_x_36) ;  /* 0x000000e000007945 */ /* 0x000fe20003800000 */
[----:B------:R-:W-:-:S11]  /*2280*/  ISETP.GT.U32.AND P1, PT, R23, 0x1, PT ;  /* 0x000000011700780c */ /* 0x000fd60003f24070 */
[----:B------:R-:W-:Y:S05]  /*2290*/  @!P0 BRA `(.L_x_37) ;  /* 0x00000000002c8947 */ /* 0x000fea0003800000 */
[----:B------:R-:W-:-:S04]  /*22a0*/  UIADD3 UR6, UR39, UR42, URZ ;  /* 0x0000002a27067290 */ /* 0x000fc8000fffe03f */
[----:B------:R-:W-:-:S04]  /*22b0*/  UIMAD.WIDE.U32 UR4, UR6, -0x45306eb3, URZ ;  /* 0xbacf914d060478a5 */ /* 0x000fc8000f8e003f */
[----:B------:R-:W-:-:S04]  /*22c0*/  UIADD3 UR4, UR6, -UR5, URZ ;  /* 0x8000000506047290 */ /* 0x000fc8000fffe03f */
[----:B------:R-:W-:-:S04]  /*22d0*/  ULEA.HI UR4, UR4, UR5, URZ, 0x1f ;  /* 0x0000000504047291 */ /* 0x000fc8000f8ff83f */
[----:B------:R-:W-:-:S04]  /*22e0*/  USHF.R.U32.HI UR4, URZ, 0x5, UR4 ;  /* 0x000000053f047899 */ /* 0x000fc80008011604 */
[----:B------:R-:W-:-:S04]  /*22f0*/  UIMAD UR4, UR4, -0x25, UR6 ;  /* 0xffffffdb040478a4 */ /* 0x000fc8000f8e0206 */
[----:B------:R-:W-:-:S04]  /*2300*/  ULEA UR4, UR4, UR41, 0x3 ;  /* 0x0000002904047291 */ /* 0x000fc8000f8e183f */
[----:B------:R-:W-:-:S06]  /*2310*/  UIADD3 UR4, UR4, 0x128, URZ ;  /* 0x0000012804047890 */ /* 0x000fcc000fffe03f */
[----:B------:R-:W-:-:S05]  /*2320*/  IMAD.U32 R3, RZ, RZ, UR4 ;  /* 0x00000004ff037e24 */ /* 0x000fca000f8e00ff */
[----:B------:R-:W-:-:S04]  /*2330*/  PRMT R0, R88, 0x654, R3 ;  /* 0x0000065458007816 */ /* 0x000fc80000000003 */
[----:B------:R1:W-:Y:S03]  /*2340*/  SYNCS.ARRIVE.TRANS64.RED.A1T0 RZ, [R0+URZ], RZ ;  /* 0x000000ff00ff79a7 */ /* 0x0003e6000810043f */
.L_x_37:
[----:B------:R-:W-:Y:S05]  /*2350*/  BSYNC B0 ;  /* 0x0000000000007941 */ /* 0x000fea0003800000 */
.L_x_36:
[----:B------:R-:W-:Y:S05]  /*2360*/  @P1 BRA `(.L_x_34) ;  /* 0x0000000000041947 */ /* 0x000fea0003800000 */
[----:B------:R-:W-:Y:S01]  /*2370*/  BPT.TRAP 0x1 ;  /* 0x000000040000795c */ /* 0x000fe20000300000 */
.L_x_34:
[----:B-1----:R-:W-:Y:S01]  /*2380*/  SHF.L.U32 R0, R102, 0x1f, RZ ;  /* 0x0000001f66007819 */ /* 0x002fe200000006ff */
[----:B------:R-:W-:Y:S01]  /*2390*/  UIADD3 UR39, UR39, UR48, URZ ;  /* 0x0000003027277290 */ /* 0x000fe2000fffe03f */
[----:B0-----:R-:W-:Y:S01]  /*23a0*/  IMAD.SHL.U32 R13, R19, 0x80, RZ ;  /* 0x00000080130d7824 */ /* 0x001fe200078e00ff */
[----:B------:R-:W-:Y:S01]  /*23b0*/  UISETP.GE.U32.AND UP1, UPT, UR48, 0x25, UPT ;  /* 0x000000253000788c */ /* 0x000fe2000bf26070 */
[----:B------:R-:W0:Y:S01]  /*23c0*/  SYNCS.PHASECHK.TRANS64.TRYWAIT P0, [UR43+0x8], R0 ;  /* 0x00000800ff0075a7 */ /* 0x000e22000800016b */
[----:B------:R-:W-:Y:S01]  /*23d0*/  UISETP.GT.U32.AND UP0, UPT, UR39, 0x24, UPT ;  /* 0x000000242700788c */ /* 0x000fe2000bf04070 */
[----:B------:R-:W-:Y:S01]  /*23e0*/  SHF.R.S32.HI R11, RZ, 0x1f, R18 ;  /* 0x0000001fff0b7819 */ /* 0x000fe20000011412 */
[----:B------:R-:W-:Y:S02]  /*23f0*/  UIMAD.WIDE.U32 UR4, UR39, -0x45306eb3, URZ ;  /* 0xbacf914d270478a5 */ /* 0x000fe4000f8e003f */
[----:B------:R-:W-:Y:S02]  /*2400*/  UISETP.LT.U32.AND UP0, UPT, UR48, 0x25, UP0 ;  /* 0x000000253000788c */ /* 0x000fe40008701070 */
[----:B------:R-:W-:-:S02]  /*2410*/  UIADD3 UR4, UR39, -UR5, URZ ;  /* 0x8000000527047290 */ /* 0x000fc4000fffe03f */
[----:B------:R-:W-:Y:S02]  /*2420*/  USEL UR6, URZ, 0x1, !UP0 ;  /* 0x000000013f067887 */ /* 0x000fe4000c000000 */
[----:B------:R-:W-:Y:S02]  /*2430*/  ULEA.HI UR4, UR4, UR5, URZ, 0x1f ;  /* 0x0000000504047291 */ /* 0x000fe4000f8ff83f */
[----:B------:R-:W-:Y:S02]  /*2440*/  ULOP3.LUT UR38, UR38, UR6, URZ, 0x3c, !UPT ;  /* 0x0000000626267292 */ /* 0x000fe4000f8e3c3f */
[----:B------:R-:W-:-:S04]  /*2450*/  USHF.R.U32.HI UR4, URZ, 0x5, UR4 ;  /* 0x000000053f047899 */ /* 0x000fc80008011604 */
[----:B------:R-:W-:Y:S02]  /*2460*/  @UP1 ULOP3.LUT UR38, UR38, 0x1, UR4, 0x78, !UPT ;  /* 0x0000000126261892 */ /* 0x000fe4000f8e7804 */
[----:B------:R-:W-:Y:S01]  /*2470*/  UIMAD UR39, UR4, -0x25, UR39 ;  /* 0xffffffdb042778a4 */ /* 0x000fe2000f8e0227 */
[----:B0-----:R-:W-:Y:S11]  /*2480*/  @!P0 BRA `(.L_x_38) ;  /* 0x0000005c00b88947 */ /* 0x001ff60003800000 */
.L_x_229:
[----:B0-----:R-:W-:Y:S01]  /*2490*/  IMAD.SHL.U32 R3, R22, 0x40, RZ ;  /* 0x0000004016037824 */ /* 0x001fe200078e00ff */
[----:B------:R-:W-:Y:S01]  /*24a0*/  ULDC UR6, c[0x0][0x284] ;  /* 0x0000a10000067ab9 */ /* 0x000fe20000000800 */
[----:B------:R-:W-:Y:S01]  /*24b0*/  ULDC.64 UR4, c[0x0][0x5d0] ;  /* 0x0001740000047ab9 */ /* 0x000fe20000000a00 */
[----:B------:R-:W-:Y:S01]  /*24c0*/  SHF.R.S32.HI R10, RZ, 0x1f, R13 ;  /* 0x0000001fff0a7819 */ /* 0x000fe2000001140d */
[----:B------:R-:W-:Y:S01]  /*24d0*/  IMAD R7, R11, UR4, RZ ;  /* 0x000000040b077c24 */ /* 0x000fe2000f8e02ff */
[----:B------:R-:W-:Y:S01]  /*24e0*/  ISETP.GE.AND P0, PT, R3, UR6, PT ;  /* 0x0000000603007c0c */ /* 0x000fe2000bf06270 */
[C---:B------:R-:W-:Y:S01]  /*24f0*/  IMAD.WIDE.U32 R4, R18.reuse, UR4, R94 ;  /* 0x0000000412047c25 */ /* 0x040fe2000f8e005e */
[----:B------:R-:W-:Y:S02]  /*2500*/  ULDC UR4, c[0x0][0x288] ;  /* 0x0000a20000047ab9 */ /* 0x000fe40000000800 */
[C---:B------:R-:W-:Y:S01]  /*2510*/  ISETP.GE.OR P0, PT, R13.reuse, UR4, P0 ;  /* 0x000000040d007c0c */ /* 0x040fe20008706670 */
[----:B------:R-:W-:Y:S01]  /*2520*/  IMAD R7, R18, UR5, R7 ;  /* 0x0000000512077c24 */ /* 0x000fe2000f8e0207 */
[----:B------:R-:W-:-:S04]  /*2530*/  IADD3 R4, P1, R13, R4, RZ ;  /* 0x000000040d047210 */ /* 0x000fc80007f3e0ff */
[----:B------:R-:W-:-:S07]  /*2540*/  IADD3.X R5, R10, R5, R7, P1, !PT ;  /* 0x000000050a057210 */ /* 0x000fce0000ffe407 */
[----:B------:R-:W-:Y:S05]  /*2550*/  @P0 BRA `(.L_x_39) ;  /* 0x0000003000ac0947 */ /* 0x000fea0003800000 */
[----:B------:R-:W0:Y:S01]  /*2560*/  LDC.64 R8, c[0x0][0x5c8] ;  /* 0x00017200ff087b82 */ /* 0x000e220000000a00 */
[----:B------:R-:W-:Y:S01]  /*2570*/  IMAD.WIDE R14, R22, 0x40, R92 ;  /* 0x00000040160e7825 */ /* 0x000fe200078e025c */
[----:B------:R-:W-:Y:S01]  /*2580*/  ULDC.64 UR4, c[0x0][0x5c0] ;  /* 0x0001700000047ab9 */ /* 0x000fe20000000a00 */
[----:B------:R-:W-:Y:S02]  /*2590*/  BSSY B0, `(.L_x_39) ;  /* 0x0000327000007945 */ /* 0x000fe40003800000 */
[----:B------:R-:W-:Y:S02]  /*25a0*/  IMAD.IADD R20, R100, 0x1, -R3 ;  /* 0x0000000164147824 */ /* 0x000fe400078e0a03 */
[----:B------:R-:W-:Y:S02]  /*25b0*/  IMAD.IADD R19, R97, 0x1, -R13 ;  /* 0x0000000161137824 */ /* 0x000fe400078e0a0d */
[-C--:B0-----:R-:W-:Y:S02]  /*25c0*/  IMAD R0, R15, R8.reuse, RZ ;  /* 0x000000080f007224 */ /* 0x081fe400078e02ff */
[----:B------:R-:W-:-:S04]  /*25d0*/  IMAD.WIDE.U32 R4, R14, R8, R4 ;  /* 0x000000080e047225 */ /* 0x000fc800078e0004 */
[----:B------:R-:W-:Y:S01]  /*25e0*/  IMAD R7, R14, R9, R0 ;  /* 0x000000090e077224 */ /* 0x000fe200078e0200 */
[----:B------:R-:W-:-:S03]  /*25f0*/  IADD3 R4, P0, R4, UR4, RZ ;  /* 0x0000000404047c10 */ /* 0x000fc6000ff1e0ff */
[----:B------:R-:W-:Y:S01]  /*2600*/  IMAD.IADD R7, R5, 0x1, R7 ;  /* 0x0000000105077824 */ /* 0x000fe200078e0207 */
[----:B------:R-:W-:-:S04]  /*2610*/  LEA R6, P1, R8, R4, 0x3 ;  /* 0x0000000408067211 */ /* 0x000fc800078218ff */
[----:B------:R-:W-:Y:S02]  /*2620*/  IADD3.X R5, R7, UR5, RZ, P0, !PT ;  /* 0x0000000507057c10 */ /* 0x000fe400087fe4ff */
[----:B-----5:R-:W-:Y:S02]  /*2630*/  ISETP.NE.AND P0, PT, R91, RZ, PT ;  /* 0x000000ff5b00720c */ /* 0x020fe40003f05270 */
[----:B------:R-:W-:-:S11]  /*2640*/  LEA.HI.X R7, R8, R5, R9, 0x3, P1 ;  /* 0x0000000508077211 */ /* 0x000fd600008f1c09 */
[----:B------:R-:W-:Y:S05]  /*2650*/  @!P0 BRA `(.L_x_40) ;  /* 0x0000002400608947 */ /* 0x000fea0003800000 */
[----:B------:R-:W0:Y:S01]  /*2660*/  LDC.64 R104, c[0x0][0x5b0] ;  /* 0x00016c00ff687b82 */ /* 0x000e220000000a00 */
[----:B------:R-:W-:Y:S01]  /*2670*/  ULDC.64 UR4, c[0x0][0x5b8] ;  /* 0x00016e0000047ab9 */ /* 0x000fe20000000a00 */
[----:B------:R-:W-:Y:S01]  /*2680*/  ISETP.GE.AND P1, PT, R20, 0x1, PT ;  /* 0x000000011400780c */ /* 0x000fe20003f26270 */
[C---:B------:R-:W-:Y:S01]  /*2690*/  IMAD.WIDE.U32 R8, R18.reuse, UR4, R94 ;  /* 0x0000000412087c25 */ /* 0x040fe2000f8e005e */
[----:B------:R-:W-:Y:S02]  /*26a0*/  BSSY B1, `(.L_x_41) ;  /* 0x000000e000017945 */ /* 0x000fe40003800000 */
[----:B------:R-:W-:Y:S01]  /*26b0*/  ISETP.LT.OR P5, PT, R19, 0x1, !P1 ;  /* 0x000000011300780c */ /* 0x000fe20004fa1670 */
[----:B------:R-:W-:Y:S01]  /*26c0*/  IMAD R3, R11, UR4, RZ ;  /* 0x000000040b037c24 */ /* 0x000fe2000f8e02ff */
[----:B------:R-:W1:Y:S01]  /*26d0*/  LDC.64 R106, c[0x0][0x5a8] ;  /* 0x00016a00ff6a7b82 */ /* 0x000e620000000a00 */
[----:B------:R-:W-:Y:S02]  /*26e0*/  IADD3 R12, P0, R13, R8, RZ ;  /* 0x000000080d0c7210 */ /* 0x000fe40007f1e0ff */
[----:B------:R-:W-:-:S05]  /*26f0*/  IMAD R3, R18, UR5, R3 ;  /* 0x0000000512037c24 */ /* 0x000fca000f8e0203 */
[----:B------:R-:W-:Y:S01]  /*2700*/  IADD3.X R13, R10, R9, R3, P0, !PT ;  /* 0x000000090a0d7210 */ /* 0x000fe200007fe403 */
[-C--:B0-----:R-:W-:Y:S02]  /*2710*/  IMAD R0, R15, R104.reuse, RZ ;  /* 0x000000680f007224 */ /* 0x081fe400078e02ff */
[----:B------:R-:W-:-:S04]  /*2720*/  IMAD.WIDE.U32 R8, R14, R104, R12 ;  /* 0x000000680e087225 */ /* 0x000fc800078e000c */
[----:B------:R-:W-:Y:S01]  /*2730*/  IMAD R21, R14, R105, R0 ;  /* 0x000000690e157224 */ /* 0x000fe200078e0200 */
[----:B-1----:R-:W-:-:S04]  /*2740*/  IADD3 R8, P0, R8, R106, RZ ;  /* 0x0000006a08087210 */ /* 0x002fc80007f1e0ff */
[----:B------:R-:W-:Y:S01]  /*2750*/  IADD3.X R9, R107, R9, R21, P0, !PT ;  /* 0x000000096b097210 */ /* 0x000fe200007fe415 */
[----:B------:R-:W-:Y:S08]  /*2760*/  @P5 BRA `(.L_x_42) ;  /* 0x0000000000045947 */ /* 0x000ff00003800000 */
[----:B------:R0:W5:Y:S02]  /*2770*/  LDG.E.U8 R101, desc[UR36][R8.64] ;  /* 0x0000002408657981 */ /* 0x000164000c1e1100 */
.L_x_42:
[----:B------:R-:W-:Y:S05]  /*2780*/  BSYNC B1 ;  /* 0x0000000000017941 */ /* 0x000fea0003800000 */
.L_x_41:
[----:B-----5:R-:W-:Y:S01]  /*2790*/  LOP3.LUT R0, R101, 0xffff, RZ, 0xc0, !PT ;  /* 0x0000ffff65007812 */ /* 0x020fe200078ec0ff */
[----:B------:R-:W-:Y:S01]  /*27a0*/  IMAD.SHL.U32 R10, R104, 0x8, RZ ;  /* 0x00000008680a7824 */ /* 0x000fe200078e00ff */
[----:B------:R-:W-:Y:S01]  /*27b0*/  ISETP.LT.OR P2, PT, R19, 0x2, !P1 ;  /* 0x000000021300780c */ /* 0x000fe20004f41670 */
[----:B------:R-:W-:Y:S01]  /*27c0*/  BSSY B1, `(.L_x_43) ;  /* 0x000000e000017945 */ /* 0x000fe20003800000 */
[----:B------:R-:W-:Y:S02]  /*27d0*/  PRMT R0, R0, 0x8880, RZ ;  /* 0x0000888000007816 */ /* 0x000fe400000000ff */
[----:B------:R-:W-:Y:S02]  /*27e0*/  SHF.L.U64.HI R11, R104, 0x3, R105 ;  /* 0x00000003680b7819 */ /* 0x000fe40000010269 */
[----:B------:R-:W-:Y:S01]  /*27f0*/  ISETP.GE.AND P0, PT, R20, 0x9, PT ;  /* 0x000000091400780c */ /* 0x000fe20003f06270 */
[----:B------:R-:W-:Y:S02]  /*2800*/  IMAD R3, R0, R91, RZ ;  /* 0x0000005b00037224 */ /* 0x000fe400078e02ff */
[----:B------:R-:W-:-:S04]  /*2810*/  IMAD.WIDE.U32 R10, R14, R104, R10 ;  /* 0x000000680e0a7225 */ /* 0x000fc800078e000a */
[----:B------:R-:W-:Y:S01]  /*2820*/  @!P5 IMAD R15, R24, R90, R3 ;  /* 0x0000005a180fd224 */ /* 0x000fe200078e0203 */
[----:B------:R-:W-:Y:S01]  /*2830*/  IADD3 R10, P3, P4, R12, R106, R10 ;  /* 0x0000006a0c0a7210 */ /* 0x000fe20007c7e00a */
[----:B------:R-:W-:-:S03]  /*2840*/  IMAD.IADD R14, R21, 0x1, R11 ;  /* 0x00000001150e7824 */ /* 0x000fc600078e020b */
[----:B------:R1:W-:Y:S01]  /*2850*/  @!P5 STG.E.U8 desc[UR36][R4.64], R15 ;  /* 0x0000000f0400d986 */ /* 0x0003e2000c101124 */
[----:B------:R-:W-:Y:S08]  /*2860*/  @P2 BRA `(.L_x_44) ;  /* 0x00000000000c2947 */ /* 0x000ff00003800000 */
[----:B------:R-:W2:Y:S02]  /*2870*/  LDG.E.U8 R101, desc[UR36][R8.64+0x1] ;  /* 0x0000012408657981 */ /* 0x000ea4000c1e1100 */
[----:B--2---:R-:W-:-:S05]  /*2880*/  PRMT R0, R101, 0x8880, RZ ;  /* 0x0000888065007816 */ /* 0x004fca00000000ff */
[----:B------:R-:W-:-:S07]  /*2890*/  IMAD R3, R0, R91, RZ ;  /* 0x0000005b00037224 */ /* 0x000fce00078e02ff */
.L_x_44:
[----:B------:R-:W-:Y:S05]  /*28a0*/  BSYNC B1 ;  /* 0x0000000000017941 */ /* 0x000fea0003800000 */
.L_x_43:
[----:B------:R-:W-:Y:S01]  /*28b0*/  ISETP.LT.OR P5, PT, R19, 0x1, !P0 ;  /* 0x000000011300780c */ /* 0x000fe200047a1670 */
[----:B------:R-:W-:Y:S01]  /*28c0*/  @!P2 IMAD R25, R25, R90, R3 ;  /* 0x0000005a1919a224 */ /* 0x000fe200078e0203 */
[----:B------:R-:W-:Y:S01]  /*28d0*/  BSSY B1, `(.L_x_45) ;  /* 0x000000a000017945 */ /* 0x000fe20003800000 */
[----:B------:R-:W-:Y:S02]  /*28e0*/  IADD3.X R11, R13, R107, R14, P3, P4 ;  /* 0x0000006b0d0b7210 */ /* 0x000fe40001fe840e */
[C---:B------:R-:W-:Y:S01]  /*28f0*/  ISETP.LT.OR P3, PT, R19.reuse, 0x2, !P0 ;  /* 0x000000021300780c */ /* 0x040fe20004761670 */
[----:B------:R2:W-:Y:S01]  /*2900*/  @!P2 STG.E.U8 desc[UR36][R4.64+0x1], R25 ;  /* 0x000001190400a986 */ /* 0x0005e2000c101124 */
[C---:B------:R-:W-:Y:S02]  /*2910*/  ISETP.LT.OR P4, PT, R19.reuse, 0x9, !P1 ;  /* 0x000000091300780c */ /* 0x040fe40004f81670 */
[----:B------:R-:W-:-:S04]  /*2920*/  ISETP.LT.OR P2, PT, R19, 0xa, !P1 ;  /* 0x0000000a1300780c */ /* 0x000fc80004f41670 */
[----:B------:R-:W-:Y:S09]  /*2930*/  @P5 BRA `(.L_x_46) ;  /* 0x00000000000c5947 */ /* 0x000ff20003800000 */
[----:B------:R-:W3:Y:S02]  /*2940*/  LDG.E.U8 R101, desc[UR36][R10.64] ;  /* 0x000000240a657981 */ /* 0x000ee4000c1e1100 */
[----:B---3--:R-:W-:-:S05]  /*2950*/  PRMT R0, R101, 0x8880, RZ ;  /* 0x0000888065007816 */ /* 0x008fca00000000ff */
[----:B------:R-:W-:-:S07]  /*2960*/  IMAD R3, R0, R91, RZ ;  /* 0x0000005b00037224 */ /* 0x000fce00078e02ff */
.L_x_46:
[----:B------:R-:W-:Y:S05]  /*2970*/  BSYNC B1 ;  /* 0x0000000000017941 */ /* 0x000fea0003800000 */
.L_x_45:
[----:B------:R-:W-:Y:S01]  /*2980*/  @!P5 IMAD R13, R26, R90, R3 ;  /* 0x0000005a1a0dd224 */ /* 0x000fe200078e0203 */
[----:B------:R-:W-:Y:S04]  /*2990*/  BSSY B1, `(.L_x_47) ;  /* 0x0000006000017945 */ /* 0x000fe80003800000 */
[----:B------:R3:W-:Y:S01]  /*29a0*/  @!P5 STG.E.U8 desc[UR36][R6.64], R13 ;  /* 0x0000000d0600d986 */ /* 0x0007e2000c101124 */
[----:B------:R-:W-:Y:S05]  /*29b0*/  @P3 BRA `(.L_x_48) ;  /* 0x00000000000c3947 */ /* 0x000fea0003800000 */
[----:B------:R-:W4:Y:S02]  /*29c0*/  LDG.E.U8 R101, desc[UR36][R10.64+0x1] ;  /* 0x000001240a657981 */ /* 0x000f24000c1e1100 */
[----:B----4-:R-:W-:-:S05]  /*29d0*/  PRMT R0, R101, 0x8880, RZ ;  /* 0x0000888065007816 */ /* 0x010fca00000000ff */
[----:B------:R-:W-:-:S07]  /*29e0*/  IMAD R3, R0, R91, RZ ;  /* 0x0000005b00037224 */ /* 0x000fce00078e02ff */
.L_x_48:
[----:B------:R-:W-:Y:S05]  /*29f0*/  BSYNC B1 ;  /* 0x0000000000017941 */ /* 0x000fea0003800000 */
.L_x_47:
[----:B------:R-:W-:Y:S01]  /*2a00*/  @!P3 IMAD R27, R27, R90, R3 ;  /* 0x0000005a1b1bb224 */ /* 0x000fe200078e0203 */
[----:B------:R-:W-:Y:S04]  /*2a10*/  BSSY B1, `(.L_x_49) ;  /* 0x0000006000017945 */ /* 0x000fe80003800000 */
[----:B------:R4:W-:Y:S01]  /*2a20*/  @!P3 STG.E.U8 desc[UR36][R6.64+0x1], R27 ;  /* 0x0000011b0600b986 */ /* 0x0009e2000c101124 */
[----:B------:R-:W-:Y:S05]  /*2a30*/  @P4 BRA `(.L_x_50) ;  /* 0x00000000000c4947 */ /* 0x000fea0003800000 */
[----:B------:R-:W5:Y:S02]  /*2a40*/  LDG.E.U8 R101, desc[UR36][R8.64+0x8] ;  /* 0x0000082408657981 */ /* 0x000f64000c1e1100 */
[----:B-----5:R-:W-:-:S05]  /*2a50*/  PRMT R0, R101, 0x8880, RZ ;  /* 0x0000888065007816 */ /* 0x020fca00000000ff */
[----:B------:R-:W-:-:S07]  /*2a60*/  IMAD R3, R0, R91, RZ ;  /* 0x0000005b00037224 */ /* 0x000fce00078e02ff */
.L_x_50:
[----:B------:R-:W-:Y:S05]  /*2a70*/  BSYNC B1 ;  /* 0x0000000000017941 */ /* 0x000fea0003800000 */
.L_x_49:
[----:B---3--:R-:W-:Y:S01]  /*2a80*/  @!P4 IMAD R13, R28, R90, R3 ;  /* 0x0000005a1c0dc224 */ /* 0x008fe200078e0203 */
[----:B------:R-:W-:Y:S04]  /*2a90*/  BSSY B1, `(.L_x_51) ;  /* 0x0000006000017945 */ /* 0x000fe80003800000 */
[----:B------:R3:W-:Y:S01]  /*2aa0*/  @!P4 STG.E.U8 desc[UR36][R4.64+0x8], R13 ;  /* 0x0000080d0400c986 */ /* 0x0007e2000c101124 */
[----:B------:R-:W-:Y:S05]  /*2ab0*/  @P2 BRA `(.L_x_52) ;  /* 0x00000000000c2947 */ /* 0x000fea0003800000 */
[----:B------:R-:W5:Y:S02]  /*2ac0*/  LDG.E.U8 R101, desc[UR36][R8.64+0x9] ;  /* 0x0000092408657981 */ /* 0x000f64000c1e1100 */
[----:B-----5:R-:W-:-:S05]  /*2ad0*/  PRMT R0, R101, 0x8880, RZ ;  /* 0x0000888065007816 */ /* 0x020fca00000000ff */
[----:B------:R-:W-:-:S07]  /*2ae0*/  IMAD R3, R0, R91, RZ ;  /* 0x0000005b00037224 */ /* 0x000fce00078e02ff */
.L_x_52:
[----:B------:R-:W-:Y:S05]  /*2af0*/  BSYNC B1 ;  /* 0x0000000000017941 */ /* 0x000fea0003800000 */
.L_x_51:
[----:B------:R-:W-:Y:S01]  /*2b00*/  ISETP.LT.OR P4, PT, R19, 0x9, !P0 ;  /* 0x000000091300780c */ /* 0x000fe20004781670 */
[----:B------:R-:W-:Y:S01]  /*2b10*/  @!P2 IMAD R29, R29, R90, R3 ;  /* 0x0000005a1d1da224 */ /* 0x000fe200078e0203 */
[----:B------:R-:W-:Y:S01]  /*2b20*/  BSSY B1, `(.L_x_53) ;  /* 0x0000009000017945 */ /* 0x000fe20003800000 */
[C---:B------:R-:W-:Y:S02]  /*2b30*/  ISETP.LT.OR P3, PT, R19.reuse, 0xa, !P0 ;  /* 0x0000000a1300780c */ /* 0x040fe40004761670 */
[C---:B------:R-:W-:Y:S01]  /*2b40*/  ISETP.LT.OR P5, PT, R19.reuse, 0x11, !P1 ;  /* 0x000000111300780c */ /* 0x040fe20004fa1670 */
[----:B------:R0:W-:Y:S01]  /*2b50*/  @!P2 STG.E.U8 desc[UR36][R4.64+0x9], R29 ;  /* 0x0000091d0400a986 */ /* 0x0001e2000c101124 */
[----:B------:R-:W-:-:S06]  /*2b60*/  ISETP.LT.OR P2, PT, R19, 0x12, !P1 ;  /* 0x000000121300780c */ /* 0x000fcc0004f41670 */
[----:B------:R-:W-:Y:S07]  /*2b70*/  @P4 BRA `(.L_x_54) ;  /* 0x00000000000c4947 */ /* 0x000fee0003800000 */
[----:B------:R-:W5:Y:S02]  /*2b80*/  LDG.E.U8 R101, desc[UR36][R10.64+0x8] ;  /* 0x000008240a657981 */ /* 0x000f64000c1e1100 */
[----:B-----5:R-:W-:-:S05]  /*2b90*/  PRMT R0, R101, 0x8880, RZ ;  /* 0x0000888065007816 */ /* 0x020fca00000000ff */
[----:B------:R-:W-:-:S07]  /*2ba0*/  IMAD R3, R0, R91, RZ ;  /* 0x0000005b00037224 */ /* 0x000fce00078e02ff */
.L_x_54:
[----:B------:R-:W-:Y:S05]  /*2bb0*/  BSYNC B1 ;  /* 0x0000000000017941 */ /* 0x000fea0003800000 */
.L_x_53:
[----:B---3--:R-:W-:Y:S01]  /*2bc0*/  @!P4 IMAD R13, R30, R90, R3 ;  /* 0x0000005a1e0dc224 */ /* 0x008fe200078e0203 */
[----:B------:R-:W-:Y:S04]  /*2bd0*/  BSSY B1, `(.L_x_55) ;  /* 0x0000006000017945 */ /* 0x000fe80003800000 */
[----:B------:R3:W-:Y:S01]  /*2be0*/  @!P4 STG.E.U8 desc[UR36][R6.64+0x8], R13 ;  /* 0x0000080d0600c986 */ /* 0x0007e2000c101124 */
[----:B------:R-:W-:Y:S05]  /*2bf0*/  @P3 BRA `(.L_x_56) ;  /* 0x00000000000c3947 */ /* 0x000fea0003800000 */
[----:B------:R-:W5:Y:S02]  /*2c00*/  LDG.E.U8 R101, desc[UR36][R10.64+0x9] ;  /* 0x000009240a657981 */ /* 0x000f64000c1e1100 */
[----:B-----5:R-:W-:-:S05]  /*2c10*/  PRMT R0, R101, 0x8880, RZ ;  /* 0x0000888065007816 */ /* 0x020fca00000000ff */
[----:B------:R-:W-:-:S07]  /*2c20*/  IMAD R3, R0, R91, RZ ;  /* 0x0000005b00037224 */ /* 0x000fce00078e02ff */
.L_x_56:
[----:B------:R-:W-:Y:S05]  /*2c30*/  BSYNC B1 ;  /* 0x0000000000017941 */ /* 0x000fea0003800000 */
.L_x_55:
[----:B------:R-:W-:Y:S01]  /*2c40*/  @!P3 IMAD R31, R31, R90, R3 ;  /* 0x0000005a1f1fb224 */ /* 0x000fe200078e0203 */
[----:B------:R-:W-:Y:S04]  /*2c50*/  BSSY B1, `(.L_x_57) ;  /* 0x0000006000017945 */ /* 0x000fe80003800000 */
[----:B------:R0:W-:Y:S01]  /*2c60*/  @!P3 STG.E.U8 desc[UR36][R6.64+0x9], R31 ;  /* 0x0000091f0600b986 */ /* 0x0001e2000c101124 */
[----:B------:R-:W-:Y:S05]  /*2c70*/  @P5 BRA `(.L_x_58) ;  /* 0x00000000000c5947 */ /* 0x000fea0003800000 */
[----:B------:R-:W5:Y:S02]  /*2c80*/  LDG.E.U8 R101, desc[UR36][R8.64+0x10] ;  /* 0x0000102408657981 */ /* 0x000f64000c1e1100 */
[----:B-----5:R-:W-:-:S05]  /*2c90*/  PRMT R0, R101, 0x8880, RZ ;  /* 0x0000888065007816 */ /* 0x020fca00000000ff */
[----:B------:R-:W-:-:S07]  /*2ca0*/  IMAD R3, R0, R91, RZ ;  /* 0x0000005b00037224 */ /* 0x000fce00078e02ff */
.L_x_58:
[----:B------:R-:W-:Y:S05]  /*2cb0*/  BSYNC B1 ;  /* 0x0000000000017941 */ /* 0x000fea0003800000 */
.L_x_57:
[----:B---3--:R-:W-:Y:S01]  /*2cc0*/  @!P5 IMAD R13, R32, R90, R3 ;  /* 0x0000005a200dd224 */ /* 0x008fe200078e0203 */
[----:B------:R-:W-:Y:S04]  /*2cd0*/  BSSY B1, `(.L_x_59) ;  /* 0x0000006000017945 */ /* 0x000fe80003800000 */
[----:B------:R3:W-:Y:S01]  /*2ce0*/  @!P5 STG.E.U8 desc[UR36][R4.64+0x10], R13 ;  /* 0x0000100d0400d986 */ /* 0x0007e2000c101124 */
[----:B------:R-:W-:Y:S05]  /*2cf0*/  @P2 BRA `(.L_x_60) ;  /* 0x00000000000c2947 */ /* 0x000fea0003800000 */
[----:B------:R-:W5:Y:S02]  /*2d00*/  LDG.E.U8 R101, desc[UR36][R8.64+0x11] ;  /* 0x0000112408657981 */ /* 0x000f64000c1e1100 */
[----:B-----5:R-:W-:-:S05]  /*2d10*/  PRMT R0, R101, 0x8880, RZ ;  /* 0x0000888065007816 */ /* 0x020fca00000000ff */
[----:B------:R-:W-:-:S07]  /*2d20*/  IMAD R3, R0, R91, RZ ;  /* 0x0000005b00037224 */ /* 0x000fce00078e02ff */
.L_x_60:
[----:B------:R-:W-:Y:S05]  /*2d30*/  BSYNC B1 ;  /* 0x0000000000017941 */ /* 0x000fea0003800000 */
.L_x_59:
        /* <DEDUP_REMOVED lines=11> */
.L_x_62:
[----:B------:R-:W-:Y:S05]  /*2df0*/  BSYNC B1 ;  /* 0x0000000000017941 */ /* 0x000fea0003800000 */
.L_x_61:
[----:B---3--:R-:W-:Y:S01]  /*2e00*/  @!P4 IMAD R13, R34, R90, R3 ;  /* 0x0000005a220dc224 */ /* 0x008fe200078e0203 */
[----:B------:R-:W-:Y:S04]  /*2e10*/  BSSY B1, `(.L_x_63) ;  /* 0x0000006000017945 */ /* 0x000fe80003800000 */
[----:B------:R3:W-:Y:S01]  /*2e20*/  @!P4 STG.E.U8 desc[UR36][R6.64+0x10], R13 ;  /* 0x0000100d0600c986 */ /* 0x0007e2000c101124 */
[----:B------:R-:W-:Y:S05]  /*2e30*/  @P3 BRA `(.L_x_64) ;  /* 0x00000000000c3947 */ /* 0x000fea0003800000 */
[----:B------:R-:W5:Y:S02]  /*2e40*/  LDG.E.U8 R101, desc[UR36][R10.64+0x11] ;  /* 0x000011240a657981 */ /* 0x000f64000c1e1100 */
[----:B-----5:R-:W-:-:S05]  /*2e50*/  PRMT R0, R101, 0x8880, RZ ;  /* 0x0000888065007816 */ /* 0x020fca00000000ff */
[----:B------:R-:W-:-:S07]  /*2e60*/  IMAD R3, R0, R91, RZ ;  /* 0x0000005b00037224 */ /* 0x000fce00078e02ff */
.L_x_64:
[----:B------:R-:W-:Y:S05]  /*2e70*/  BSYNC B1 ;  /* 0x0000000000017941 */ /* 0x000fea0003800000 */
.L_x_63:
[----:B------:R-:W-:Y:S01]  /*2e80*/  @!P3 IMAD R35, R35, R90, R3 ;  /* 0x0000005a2323b224 */ /* 0x000fe200078e0203 */
[----:B------:R-:W-:Y:S04]  /*2e90*/  BSSY B1, `(.L_x_65) ;  /* 0x0000006000017945 */ /* 0x000fe80003800000 */
[----:B------:R0:W-:Y:S01]  /*2ea0*/  @!P3 STG.E.U8 desc[UR36][R6.64+0x11], R35 ;  /* 0x000011230600b986 */ /* 0x0001e2000c101124 */
[----:B------:R-:W-:Y:S05]  /*2eb0*/  @P5 BRA `(.L_x_66) ;  /* 0x00000000000c5947 */ /* 0x000fea0003800000 */
[----:B------:R-:W5:Y:S02]  /*2ec0*/  LDG.E.U8 R101, desc[UR36][R8.64+0x18] ;  /* 0x0000182408657981 */ /* 0x000f64000c1e1100 */
[----:B-----5:R-:W-:-:S05]  /*2ed0*/  PRMT R0, R101, 0x8880, RZ ;  /* 0x0000888065007816 */ /* 0x020fca00000000ff */
[----:B------:R-:W-:-:S07]  /*2ee0*/  IMAD R3, R0, R91, RZ ;  /* 0x0000005b00037224 */ /* 0x000fce00078e02ff */
.L_x_66:
[----:B------:R-:W-:Y:S05]  /*2ef0*/  BSYNC B1 ;  /* 0x0000000000017941 */ /* 0x000fea0003800000 */
.L_x_65:
[----:B---3--:R-:W-:Y:S01]  /*2f00*/  @!P5 IMAD R13, R36, R90, R3 ;  /* 0x0000005a240dd224 */ /* 0x008fe200078e0203 */
[----:B------:R-:W-:Y:S04]  /*2f10*/  BSSY B1, `(.L_x_67) ;  /* 0x0000006000017945 */ /* 0x000fe80003800000 */
[----:B------:R3:W-:Y:S01]  /*2f20*/  @!P5 STG.E.U8 desc[UR36][R4.64+0x18], R13 ;  /* 0x0000180d0400d986 */ /* 0x0007e2000c101124 */
[----:B------:R-:W-:Y:S05]  /*2f30*/  @P2 BRA `(.L_x_68) ;  /* 0x00000000000c2947 */ /* 0x000fea0003800000 */
[----:B------:R-:W5:Y:S02]  /*2f40*/  LDG.E.U8 R101, desc[UR36][R8.64+0x19] ;  /* 0x0000192408657981 */ /* 0x000f64000c1e1100 */
[----:B-----5:R-:W-:-:S05]  /*2f50*/  PRMT R0, R101, 0x8880, RZ ;  /* 0x0000888065007816 */ /* 0x020fca00000000ff */
[----:B------:R-:W-:-:S07]  /*2f60*/  IMAD R3, R0, R91, RZ ;  /* 0x0000005b00037224 */ /* 0x000fce00078e02ff */
.L_x_68:
[----:B------:R-:W-:Y:S05]  /*2f70*/  BSYNC B1 ;  /* 0x0000000000017941 */ /* 0x000fea0003800000 */
.L_x_67:
        /* <DEDUP_REMOVED lines=11> */
.L_x_70:
[----:B------:R-:W-:Y:S05]  /*3030*/  BSYNC B1 ;  /* 0x0000000000017941 */ /* 0x000fea0003800000 */
.L_x_69:
[----:B---3--:R-:W-:Y:S01]  /*3040*/  @!P4 IMAD R13, R38, R90, R3 ;  /* 0x0000005a260dc224 */ /* 0x008fe200078e0203 */
[----:B------:R-:W-:Y:S04]  /*3050*/  BSSY B1, `(.L_x_71) ;  /* 0x0000006000017945 */ /* 0x000fe80003800000 */
[----:B------:R3:W-:Y:S01]  /*3060*/  @!P4 STG.E.U8 desc[UR36][R6.64+0x18], R13 ;  /* 0x0000180d0600c986 */ /* 0x0007e2000c101124 */
[----:B------:R-:W-:Y:S05]  /*3070*/  @P3 BRA `(.L_x_72) ;  /* 0x00000000000c3947 */ /* 0x000fea0003800000 */
[----:B------:R-:W5:Y:S02]  /*3080*/  LDG.E.U8 R101, desc[UR36][R10.64+0x19] ;  /* 0x000019240a657981 */ /* 0x000f64000c1e1100 */
[----:B-----5:R-:W-:-:S05]  /*3090*/  PRMT R0, R101, 0x8880, RZ ;  /* 0x0000888065007816 */ /* 0x020fca00000000ff */
[----:B------:R-:W-:-:S07]  /*30a0*/  IMAD R3, R0, R91, RZ ;  /* 0x0000005b00037224 */ /* 0x000fce00078e02ff */
.L_x_72:
[----:B------:R-:W-:Y:S05]  /*30b0*/  BSYNC B1 ;  /* 0x0000000000017941 */ /* 0x000fea0003800000 */
.L_x_71:
[----:B------:R-:W-:Y:S01]  /*30c0*/  @!P3 IMAD R39, R39, R90, R3 ;  /* 0x0000005a2727b224 */ /* 0x000fe200078e0203 */
[----:B------:R-:W-:Y:S04]  /*30d0*/  BSSY B1, `(.L_x_73) ;  /* 0x0000006000017945 */ /* 0x000fe80003800000 */
[----:B------:R0:W-:Y:S01]  /*30e0*/  @!P3 STG.E.U8 desc[UR36][R6.64+0x19], R39 ;  /* 0x000019270600b986 */ /* 0x0001e2000c101124 */
[----:B------:R-:W-:Y:S05]  /*30f0*/  @P5 BRA `(.L_x_74) ;  /* 0x00000000000c5947 */ /* 0x000fea0003800000 */
[----:B------:R-:W5:Y:S02]  /*3100*/  LDG.E.U8 R101, desc[UR36][R8.64+0x20] ;  /* 0x0000202408657981 */ /* 0x000f64000c1e1100 */
[----:B-----5:R-:W-:-:S05]  /*3110*/  PRMT R0, R101, 0x8880, RZ ;  /* 0x0000888065007816 */ /* 0x020fca00000000ff */
[----:B------:R-:W-:-:S07]  /*3120*/  IMAD R3, R0, R91, RZ ;  /* 0x0000005b00037224 */ /* 0x000fce00078e02ff */
.L_x_74:
[----:B------:R-:W-:Y:S05]  /*3130*/  BSYNC B1 ;  /* 0x0000000000017941 */ /* 0x000fea0003800000 */
.L_x_73:
[----:B---3--:R-:W-:Y:S01]  /*3140*/  @!P5 IMAD R13, R40, R90, R3 ;  /* 0x0000005a280dd224 */ /* 0x008fe200078e0203 */
[----:B------:R-:W-:Y:S04]  /*3150*/  BSSY B1, `(.L_x_75) ;  /* 0x0000006000017945 */ /* 0x000fe80003800000 */
[----:B------:R3:W-:Y:S01]  /*3160*/  @!P5 STG.E.U8 desc[UR36][R4.64+0x20], R13 ;  /* 0x0000200d0400d986 */ /* 0x0007e2000c101124 */
[----:B------:R-:W-:Y:S05]  /*3170*/  @P2 BRA `(.L_x_76) ;  /* 0x00000000000c2947 */ /* 0x000fea0003800000 */
[----:B------:R-:W5:Y:S02]  /*3180*/  LDG.E.U8 R101, desc[UR36][R8.64+0x21] ;  /* 0x0000212408657981 */ /* 0x000f64000c1e1100 */
[----:B-----5:R-:W-:-:S05]  /*3190*/  PRMT R0, R101, 0x8880, RZ ;  /* 0x0000888065007816 */ /* 0x020fca00000000ff */
[----:B------:R-:W-:-:S07]  /*31a0*/  IMAD R3, R0, R91, RZ ;  /* 0x0000005b00037224 */ /* 0x000fce00078e02ff */
.L_x_76:
[----:B------:R-:W-:Y:S05]  /*31b0*/  BSYNC B1 ;  /* 0x0000000000017941 */ /* 0x000fea0003800000 */
.L_x_75:
        /* <DEDUP_REMOVED lines=11> */
.L_x_78:
[----:B------:R-:W-:Y:S05]  /*3270*/  BSYNC B1 ;  /* 0x0000000000017941 */ /* 0x000fea0003800000 */
.L_x_77:
[----:B---3--:R-:W-:Y:S01]  /*3280*/  @!P4 IMAD R13, R42, R90, R3 ;  /* 0x0000005a2a0dc224 */ /* 0x008fe200078e0203 */
[----:B------:R-:W-:Y:S04]  /*3290*/  BSSY B1, `(.L_x_79) ;  /* 0x0000006000017945 */ /* 0x000fe80003800000 */
[----:B------:R3:W-:Y:S01]  /*32a0*/  @!P4 STG.E.U8 desc[UR36][R6.64+0x20], R13 ;  /* 0x0000200d0600c986 */ /* 0x0007e2000c101124 */
[----:B------:R-:W-:Y:S05]  /*32b0*/  @P3 BRA `(.L_x_80) ;  /* 0x00000000000c3947 */ /* 0x000fea0003800000 */
[----:B------:R-:W5:Y:S02]  /*32c0*/  LDG.E.U8 R101, desc[UR36][R10.64+0x21] ;  /* 0x000021240a657981 */ /* 0x000f64000c1e1100 */
[----:B-----5:R-:W-:-:S05]  /*32d0*/  PRMT R0, R101, 0x8880, RZ ;  /* 0x0000888065007816 */ /* 0x020fca00000000ff */
[----:B------:R-:W-:-:S07]  /*32e0*/  IMAD R3, R0, R91, RZ ;  /* 0x0000005b00037224 */ /* 0x000fce00078e02ff */
.L_x_80:
[----:B------:R-:W-:Y:S05]  /*32f0*/  BSYNC B1 ;  /* 0x0000000000017941 */ /* 0x000fea0003800000 */
.L_x_79:
[----:B------:R-:W-:Y:S01]  /*3300*/  @!P3 IMAD R43, R43, R90, R3 ;  /* 0x0000005a2b2bb224 */ /* 0x000fe200078e0203 */
[----:B------:R-:W-:Y:S04]  /*3310*/  BSSY B1, `(.L_x_81) ;  /* 0x0000006000017945 */ /* 0x000fe80003800000 */
[----:B------:R0:W-:Y:S01]  /*3320*/  @!P3 STG.E.U8 desc[UR36][R6.64+0x21], R43 ;  /* 0x0000212b0600b986 */ /* 0x0001e2000c101124 */
[----:B------:R-:W-:Y:S05]  /*3330*/  @P5 BRA `(.L_x_82) ;  /* 0x00000000000c5947 */ /* 0x000fea0003800000 */
[----:B------:R-:W5:Y:S02]  /*3340*/  LDG.E.U8 R101, desc[UR36][R8.64+0x28] ;  /* 0x0000282408657981 */ /* 0x000f64000c1e1100 */
[----:B-----5:R-:W-:-:S05]  /*3350*/  PRMT R0, R101, 0x8880, RZ ;  /* 0x0000888065007816 */ /* 0x020fca00000000ff */
[----:B------:R-:W-:-:S07]  /*3360*/  IMAD R3, R0, R91, RZ ;  /* 0x0000005b00037224 */ /* 0x000fce00078e02ff */
.L_x_82:
[----:B------:R-:W-:Y:S05]  /*3370*/  BSYNC B1 ;  /* 0x0000000000017941 */ /* 0x000fea0003800000 */
.L_x_81:
[----:B---3--:R-:W-:Y:S01]  /*3380*/  @!P5 IMAD R13, R44, R90, R3 ;  /* 0x0000005a2c0dd224 */ /* 0x008fe200078e0203 */
[----:B------:R-:W-:Y:S04]  /*3390*/  BSSY B1, `(.L_x_83) ;  /* 0x0000006000017945 */ /* 0x000fe80003800000 */
[----:B------:R3:W-:Y:S01]  /*33a0*/  @!P5 STG.E.U8 desc[UR36][R4.64+0x28], R13 ;  /* 0x0000280d0400d986 */ /* 0x0007e2000c101124 */
[----:B------:R-:W-:Y:S05]  /*33b0*/  @P2 BRA `(.L_x_84) ;  /* 0x00000000000c2947 */ /* 0x000fea0003800000 */
[----:B------:R-:W5:Y:S02]  /*33c0*/  LDG.E.U8 R101, desc[UR36][R8.64+0x29] ;  /* 0x0000292408657981 */ /* 0x000f64000c1e1100 */
[----:B-----5:R-:W-:-:S05]  /*33d0*/  PRMT R0, R101, 0x8880, RZ ;  /* 0x0000888065007816 */ /* 0x020fca00000000ff */
[----:B------:R-:W-:-:S07]  /*33e0*/  IMAD R3, R0, R91, RZ ;  /* 0x0000005b00037224 */ /* 0x000fce00078e02ff */
.L_x_84:
[----:B------:R-:W-:Y:S05]  /*33f0*/  BSYNC B1 ;  /* 0x0000000000017941 */ /* 0x000fea0003800000 */
.L_x_83:
        /* <DEDUP_REMOVED lines=11> */
.L_x_86:
[----:B------:R-:W-:Y:S05]  /*34b0*/  BSYNC B1 ;  /* 0x0000000000017941 */ /* 0x000fea0003800000 */
.L_x_85:
[----:B---3--:R-:W-:Y:S01]  /*34c0*/  @!P4 IMAD R13, R46, R90, R3 ;  /* 0x0000005a2e0dc224 */ /* 0x008fe200078e0203 */
[----:B------:R-:W-:Y:S04]  /*34d0*/  BSSY B1, `(.L_x_87) ;  /* 0x0000006000017945 */ /* 0x000fe80003800000 */
[----:B------:R3:W-:Y:S01]  /*34e0*/  @!P4 STG.E.U8 desc[UR36][R6.64+0x28], R13 ;  /* 0x0000280d0600c986 */ /* 0x0007e2000c101124 */
[----:B------:R-:W-:Y:S05]  /*34f0*/  @P3 BRA `(.L_x_88) ;  /* 0x00000000000c3947 */ /* 0x000fea0003800000 */
[----:B------:R-:W5:Y:S02]  /*3500*/  LDG.E.U8 R101, desc[UR36][R10.64+0x29] ;  /* 0x000029240a657981 */ /* 0x000f64000c1e1100 */
[----:B-----5:R-:W-:-:S05]  /*3510*/  PRMT R0, R101, 0x8880, RZ ;  /* 0x0000888065007816 */ /* 0x020fca00000000ff */
[----:B------:R-:W-:-:S07]  /*3520*/  IMAD R3, R0, R91, RZ ;  /* 0x0000005b00037224 */ /* 0x000fce00078e02ff */
.L_x_88:
[----:B------:R-:W-:Y:S05]  /*3530*/  BSYNC B1 ;  /* 0x0000000000017941 */ /* 0x000fea0003800000 */
.L_x_87:
[----:B------:R-:W-:Y:S01]  /*3540*/  @!P3 IMAD R47, R47, R90, R3 ;  /* 0x0000005a2f2fb224 */ /* 0x000fe200078e0203 */
[----:B------:R-:W-:Y:S04]  /*3550*/  BSSY B1, `(.L_x_89) ;  /* 0x0000006000017945 */ /* 0x000fe80003800000 */
[----:B------:R0:W-:Y:S01]  /*3560*/  @!P3 STG.E.U8 desc[UR36][R6.64+0x29], R47 ;  /* 0x0000292f0600b986 */ /* 0x0001e2000c101124 */
[----:B------:R-:W-:Y:S05]  /*3570*/  @P5 BRA `(.L_x_90) ;  /* 0x00000000000c5947 */ /* 0x000fea0003800000 */
[----:B------:R-:W5:Y:S02]  /*3580*/  LDG.E.U8 R101, desc[UR36][R8.64+0x30] ;  /* 0x0000302408657981 */ /* 0x000f64000c1e1100 */
[----:B-----5:R-:W-:-:S05]  /*3590*/  PRMT R0, R101, 0x8880, RZ ;  /* 0x0000888065007816 */ /* 0x020fca00000000ff */
[----:B------:R-:W-:-:S07]  /*35a0*/  IMAD R3, R0, R91, RZ ;  /* 0x0000005b00037224 */ /* 0x000fce00078e02ff */
.L_x_90:
[----:B------:R-:W-:Y:S05]  /*35b0*/  BSYNC B1 ;  /* 0x0000000000017941 */ /* 0x000fea0003800000 */
.L_x_89:
[----:B---3--:R-:W-:Y:S01]  /*35c0*/  @!P5 IMAD R13, R48, R90, R3 ;  /* 0x0000005a300dd224 */ /* 0x008fe200078e0203 */
[----:B------:R-:W-:Y:S04]  /*35d0*/  BSSY B1, `(.L_x_91) ;  /* 0x0000006000017945 */ /* 0x000fe80003800000 */
[----:B------:R3:W-:Y:S01]  /*35e0*/  @!P5 STG.E.U8 desc[UR36][R4.64+0x30], R13 ;  /* 0x0000300d0400d986 */ /* 0x0007e2000c101124 */
[----:B------:R-:W-:Y:S05]  /*35f0*/  @P2 BRA `(.L_x_92) ;  /* 0x00000000000c2947 */ /* 0x000fea0003800000 */
[----:B------:R-:W5:Y:S02]  /*3600*/  LDG.E.U8 R101, desc[UR36][R8.64+0x31] ;  /* 0x0000312408657981 */ /* 0x000f64000c1e1100 */
[----:B-----5:R-:W-:-:S05]  /*3610*/  PRMT R0, R101, 0x8880, RZ ;  /* 0x0000888065007816 */ /* 0x020fca00000000ff */
[----:B------:R-:W-:-:S07]  /*3620*/  IMAD R3, R0, R91, RZ ;  /* 0x0000005b00037224 */ /* 0x000fce00078e02ff */
.L_x_92:
[----:B------:R-:W-:Y:S05]  /*3630*/  BSYNC B1 ;  /* 0x0000000000017941 */ /* 0x000fea0003800000 */
.L_x_91:
        /* <DEDUP_REMOVED lines=11> */
.L_x_94:
[----:B------:R-:W-:Y:S05]  /*36f0*/  BSYNC B1 ;  /* 0x0000000000017941 */ /* 0x000fea0003800000 */
.L_x_93:
[----:B---3--:R-:W-:Y:S01]  /*3700*/  @!P4 IMAD R13, R50, R90, R3 ;  /* 0x0000005a320dc224 */ /* 0x008fe200078e0203 */
[----:B------:R-:W-:Y:S04]  /*3710*/  BSSY B1, `(.L_x_95) ;  /* 0x0000006000017945 */ /* 0x000fe80003800000 */
[----:B------:R3:W-:Y:S01]  /*3720*/  @!P4 STG.E.U8 desc[UR36][R6.64+0x30], R13 ;  /* 0x0000300d0600c986 */ /* 0x0007e2000c101124 */
[----:B------:R-:W-:Y:S05]  /*3730*/  @P3 BRA `(.L_x_96) ;  /* 0x00000000000c3947 */ /* 0x000fea0003800000 */
[----:B------:R-:W5:Y:S02]  /*3740*/  LDG.E.U8 R101, desc[UR36][R10.64+0x31] ;  /* 0x000031240a657981 */ /* 0x000f64000c1e1100 */
[----:B-----5:R-:W-:-:S05]  /*3750*/  PRMT R0, R101, 0x8880, RZ ;  /* 0x0000888065007816 */ /* 0x020fca00000000ff */
[----:B------:R-:W-:-:S07]  /*3760*/  IMAD R3, R0, R91, RZ ;  /* 0x0000005b00037224 */ /* 0x000fce00078e02ff */
.L_x_96:
[----:B------:R-:W-:Y:S05]  /*3770*/  BSYNC B1 ;  /* 0x0000000000017941 */ /* 0x000fea0003800000 */
.L_x_95:
[----:B------:R-:W-:Y:S01]  /*3780*/  @!P3 IMAD R51, R51, R90, R3 ;  /* 0x0000005a3333b224 */ /* 0x000fe200078e0203 */
[----:B------:R-:W-:Y:S04]  /*3790*/  BSSY B1, `(.L_x_97) ;  /* 0x0000006000017945 */ /* 0x000fe80003800000 */
[----:B------:R0:W-:Y:S01]  /*37a0*/  @!P3 STG.E.U8 desc[UR36][R6.64+0x31], R51 ;  /* 0x000031330600b986 */ /* 0x0001e2000c101124 */
[----:B------:R-:W-:Y:S05]  /*37b0*/  @P5 BRA `(.L_x_98) ;  /* 0x00000000000c5947 */ /* 0x000fea0003800000 */
[----:B------:R-:W5:Y:S02]  /*37c0*/  LDG.E.U8 R101, desc[UR36][R8.64+0x38] ;  /* 0x0000382408657981 */ /* 0x000f64000c1e1100 */
[----:B-----5:R-:W-:-:S05]  /*37d0*/  PRMT R0, R101, 0x8880, RZ ;  /* 0x0000888065007816 */ /* 0x020fca00000000ff */
[----:B------:R-:W-:-:S07]  /*37e0*/  IMAD R3, R0, R91, RZ ;  /* 0x0000005b00037224 */ /* 0x000fce00078e02ff */
.L_x_98:
[----:B------:R-:W-:Y:S05]  /*37f0*/  BSYNC B1 ;  /* 0x0000000000017941 */ /* 0x000fea0003800000 */
.L_x_97:
[----:B---3--:R-:W-:Y:S01]  /*3800*/  @!P5 IMAD R13, R52, R90, R3 ;  /* 0x0000005a340dd224 */ /* 0x008fe200078e0203 */
[----:B------:R-:W-:Y:S04]  /*3810*/  BSSY B1, `(.L_x_99) ;  /* 0x0000006000017945 */ /* 0x000fe80003800000 */
[----:B------:R3:W-:Y:S01]  /*3820*/  @!P5 STG.E.U8 desc[UR36][R4.64+0x38], R13 ;  /* 0x0000380d0400d986 */ /* 0x0007e2000c101124 */
[----:B------:R-:W-:Y:S05]  /*3830*/  @P2 BRA `(.L_x_100) ;  /* 0x00000000000c2947 */ /* 0x000fea0003800000 */
[----:B------:R-:W5:Y:S02]  /*3840*/  LDG.E.U8 R101, desc[UR36][R8.64+0x39] ;  /* 0x0000392408657981 */ /* 0x000f64000c1e1100 */
[----:B-----5:R-:W-:-:S05]  /*3850*/  PRMT R0, R101, 0x8880, RZ ;  /* 0x0000888065007816 */ /* 0x020fca00000000ff */
[----:B------:R-:W-:-:S07]  /*3860*/  IMAD R3, R0, R91, RZ ;  /* 0x0000005b00037224 */ /* 0x000fce00078e02ff */
.L_x_100:
[----:B------:R-:W-:Y:S05]  /*3870*/  BSYNC B1 ;  /* 0x0000000000017941 */ /* 0x000fea0003800000 */
.L_x_99:
        /* <DEDUP_REMOVED lines=11> */
.L_x_102:
[----:B------:R-:W-:Y:S05]  /*3930*/  BSYNC B1 ;  /* 0x0000000000017941 */ /* 0x000fea0003800000 */
.L_x_101:
[----:B---3--:R-:W-:Y:S01]  /*3940*/  @!P4 IMAD R13, R54, R90, R3 ;  /* 0x0000005a360dc224 */ /* 0x008fe200078e0203 */
[----:B------:R-:W-:Y:S04]  /*3950*/  BSSY B1, `(.L_x_103) ;  /* 0x0000006000017945 */ /* 0x000fe80003800000 */
[----:B------:R3:W-:Y:S01]  /*3960*/  @!P4 STG.E.U8 desc[UR36][R6.64+0x38], R13 ;  /* 0x0000380d0600c986 */ /* 0x0007e2000c101124 */
[----:B------:R-:W-:Y:S05]  /*3970*/  @P3 BRA `(.L_x_104) ;  /* 0x00000000000c3947 */ /* 0x000fea0003800000 */
[----:B------:R-:W5:Y:S02]  /*3980*/  LDG.E.U8 R101, desc[UR36][R10.64+0x39] ;  /* 0x000039240a657981 */ /* 0x000f64000c1e1100 */
[----:B-----5:R-:W-:-:S05]  /*3990*/  PRMT R0, R101, 0x8880, RZ ;  /* 0x0000888065007816 */ /* 0x020fca00000000ff */
[----:B------:R-:W-:-:S07]  /*39a0*/  IMAD R3, R0, R91, RZ ;  /* 0x0000005b00037224 */ /* 0x000fce00078e02ff */
.L_x_104:
[----:B------:R-:W-:Y:S05]  /*39b0*/  BSYNC B1 ;  /* 0x0000000000017941 */ /* 0x000fea0003800000 */
.L_x_103:
[----:B------:R-:W-:Y:S01]  /*39c0*/  @!P3 IMAD R55, R55, R90, R3 ;  /* 0x0000005a3737b224 */ /* 0x000fe200078e0203 */
[----:B------:R-:W-:Y:S04]  /*39d0*/  BSSY B1, `(.L_x_105) ;  /* 0x0000006000017945 */ /* 0x000fe80003800000 */
[----:B------:R0:W-:Y:S01]  /*39e0*/  @!P3 STG.E.U8 desc[UR36][R6.64+0x39], R55 ;  /* 0x000039370600b986 */ /* 0x0001e2000c101124 */
[----:B------:R-:W-:Y:S05]  /*39f0*/  @P5 BRA `(.L_x_106) ;  /* 0x00000000000c5947 */ /* 0x000fea0003800000 */
[----:B------:R-:W5:Y:S02]  /*3a00*/  LDG.E.U8 R101, desc[UR36][R8.64+0x40] ;  /* 0x0000402408657981 */ /* 0x000f64000c1e1100 */
[----:B-----5:R-:W-:-:S05]  /*3a10*/  PRMT R0, R101, 0x8880, RZ ;  /* 0x0000888065007816 */ /* 0x020fca00000000ff */
[----:B------:R-:W-:-:S07]  /*3a20*/  IMAD R3, R0, R91, RZ ;  /* 0x0000005b00037224 */ /* 0x000fce00078e02ff */
.L_x_106:
[----:B------:R-:W-:Y:S05]  /*3a30*/  BSYNC B1 ;  /* 0x0000000000017941 */ /* 0x000fea0003800000 */
.L_x_105:
[----:B---3--:R-:W-:Y:S01]  /*3a40*/  @!P5 IMAD R13, R56, R90, R3 ;  /* 0x0000005a380dd224 */ /* 0x008fe200078e0203 */
[----:B------:R-:W-:Y:S04]  /*3a50*/  BSSY B1, `(.L_x_107) ;  /* 0x0000006000017945 */ /* 0x000fe80003800000 */
[----:B------:R3:W-:Y:S01]  /*3a60*/  @!P5 STG.E.U8 desc[UR36][R4.64+0x40], R13 ;  /* 0x0000400d0400d986 */ /* 0x0007e2000c101124 */
[----:B------:R-:W-:Y:S05]  /*3a70*/  @P2 BRA `(.L_x_108) ;  /* 0x00000000000c2947 */ /* 0x000fea0003800000 */
[----:B------:R-:W5:Y:S02]  /*3a80*/  LDG.E.U8 R101, desc[UR36][R8.64+0x41] ;  /* 0x0000412408657981 */ /* 0x000f64000c1e1100 */
[----:B-----5:R-:W-:-:S05]  /*3a90*/  PRMT R0, R101, 0x8880, RZ ;  /* 0x0000888065007816 */ /* 0x020fca00000000ff */
[----:B------:R-:W-:-:S07]  /*3aa0*/  IMAD R3, R0, R91, RZ ;  /* 0x0000005b00037224 */ /* 0x000fce00078e02ff */
.L_x_108:
[----:B------:R-:W-:Y:S05]  /*3ab0*/  BSYNC B1 ;  /* 0x0000000000017941 */ /* 0x000fea0003800000 */
.L_x_107:
        /* <DEDUP_REMOVED lines=11> */
.L_x_110:
[----:B------:R-:W-:Y:S05]  /*3b70*/  BSYNC B1 ;  /* 0x0000000000017941 */ /* 0x000fea0003800000 */
.L_x_109:
[----:B---3--:R-:W-:Y:S01]  /*3b80*/  @!P4 IMAD R13, R58, R90, R3 ;  /* 0x0000005a3a0dc224 */ /* 0x008fe200078e0203 */
[----:B------:R-:W-:Y:S04]  /*3b90*/  BSSY B1, `(.L_x_111) ;  /* 0x0000006000017945 */ /* 0x000fe80003800000 */
[----:B------:R3:W-:Y:S01]  /*3ba0*/  @!P4 STG.E.U8 desc[UR36][R6.64+0x40], R13 ;  /* 0x0000400d0600c986 */ /* 0x0007e2000c101124 */
[----:B------:R-:W-:Y:S05]  /*3bb0*/  @P3 BRA `(.L_x_112) ;  /* 0x00000000000c3947 */ /* 0x000fea0003800000 */
[----:B------:R-:W5:Y:S02]  /*3bc0*/  LDG.E.U8 R101, desc[UR36][R10.64+0x41] ;  /* 0x000041240a657981 */ /* 0x000f64000c1e1100 */
[----:B-----5:R-:W-:-:S05]  /*3bd0*/  PRMT R0, R101, 0x8880, RZ ;  /* 0x0000888065007816 */ /* 0x020fca00000000ff */
[----:B------:R-:W-:-:S07]  /*3be0*/  IMAD R3, R0, R91, RZ ;  /* 0x0000005b00037224 */ /* 0x000fce00078e02ff */
.L_x_112:
[----:B------:R-:W-:Y:S05]  /*3bf0*/  BSYNC B1 ;  /* 0x0000000000017941 */ /* 0x000fea0003800000 */
.L_x_111:
[----:B------:R-:W-:Y:S01]  /*3c00*/  @!P3 IMAD R59, R59, R90, R3 ;  /* 0x0000005a3b3bb224 */ /* 0x000fe200078e0203 */
[----:B------:R-:W-:Y:S04]  /*3c10*/  BSSY B1, `(.L_x_113) ;  /* 0x0000006000017945 */ /* 0x000fe80003800000 */
[----:B------:R0:W-:Y:S01]  /*3c20*/  @!P3 STG.E.U8 desc[UR36][R6.64+0x41], R59 ;  /* 0x0000413b0600b986 */ /* 0x0001e2000c101124 */
[----:B------:R-:W-:Y:S05]  /*3c30*/  @P5 BRA `(.L_x_114) ;  /* 0x00000000000c5947 */ /* 0x000fea0003800000 */
[----:B------:R-:W5:Y:S02]  /*3c40*/  LDG.E.U8 R101, desc[UR36][R8.64+0x48] ;  /* 0x0000482408657981 */ /* 0x000f64000c1e1100 */
[----:B-----5:R-:W-:-:S05]  /*3c50*/  PRMT R0, R101, 0x8880, RZ ;  /* 0x0000888065007816 */ /* 0x020fca00000000ff */
[----:B------:R-:W-:-:S07]  /*3c60*/  IMAD R3, R0, R91, RZ ;  /* 0x0000005b00037224 */ /* 0x000fce00078e02ff */
.L_x_114:
[----:B------:R-:W-:Y:S05]  /*3c70*/  BSYNC B1 ;  /* 0x0000000000017941 */ /* 0x000fea0003800000 */
.L_x_113:
[----:B---3--:R-:W-:Y:S01]  /*3c80*/  @!P5 IMAD R13, R60, R90, R3 ;  /* 0x0000005a3c0dd224 */ /* 0x008fe200078e0203 */
[----:B------:R-:W-:Y:S04]  /*3c90*/  BSSY B1, `(.L_x_115) ;  /* 0x0000006000017945 */ /* 0x000fe80003800000 */
[----:B------:R3:W-:Y:S01]  /*3ca0*/  @!P5 STG.E.U8 desc[UR36][R4.64+0x48], R13 ;  /* 0x0000480d0400d986 */ /* 0x0007e2000c101124 */
[----:B------:R-:W-:Y:S05]  /*3cb0*/  @P2 BRA `(.L_x_116) ;  /* 0x00000000000c2947 */ /* 0x000fea0003800000 */
[----:B------:R-:W5:Y:S02]  /*3cc0*/  LDG.E.U8 R101, desc[UR36][R8.64+0x49] ;  /* 0x0000492408657981 */ /* 0x000f64000c1e1100 */
[----:B-----5:R-:W-:-:S05]  /*3cd0*/  PRMT R0, R101, 0x8880, RZ ;  /* 0x0000888065007816 */ /* 0x020fca00000000ff */
[----:B------:R-:W-:-:S07]  /*3ce0*/  IMAD R3, R0, R91, RZ ;  /* 0x0000005b00037224 */ /* 0x000fce00078e02ff */
.L_x_116:
[----:B------:R-:W-:Y:S05]  /*3cf0*/  BSYNC B1 ;  /* 0x0000000000017941 */ /* 0x000fea0003800000 */
.L_x_115:
        /* <DEDUP_REMOVED lines=11> */
.L_x_118:
[----:B------:R-:W-:Y:S05]  /*3db0*/  BSYNC B1 ;  /* 0x0000000000017941 */ /* 0x000fea0003800000 */
.L_x_117:
[----:B---3--:R-:W-:Y:S01]  /*3dc0*/  @!P4 IMAD R13, R62, R90, R3 ;  /* 0x0000005a3e0dc224 */ /* 0x008fe200078e0203 */
[----:B------:R-:W-:Y:S04]  /*3dd0*/  BSSY B1, `(.L_x_119) ;  /* 0x0000006000017945 */ /* 0x000fe80003800000 */
[----:B------:R3:W-:Y:S01]  /*3de0*/  @!P4 STG.E.U8 desc[UR36][R6.64+0x48], R13 ;  /* 0x0000480d0600c986 */ /* 0x0007e2000c101124 */
[----:B------:R-:W-:Y:S05]  /*3df0*/  @P3 BRA `(.L_x_120) ;  /* 0x00000000000c3947 */ /* 0x000fea0003800000 */
[----:B------:R-:W5:Y:S02]  /*3e00*/  LDG.E.U8 R101, desc[UR36][R10.64+0x49] ;  /* 0x000049240a657981 */ /* 0x000f64000c1e1100 */
[----:B-----5:R-:W-:-:S05]  /*3e10*/  PRMT R0, R101, 0x8880, RZ ;  /* 0x0000888065007816 */ /* 0x020fca00000000ff */
[----:B------:R-:W-:-:S07]  /*3e20*/  IMAD R3, R0, R91, RZ ;  /* 0x0000005b00037224 */ /* 0x000fce00078e02ff */
.L_x_120:
[----:B------:R-:W-:Y:S05]  /*3e30*/  BSYNC B1 ;  /* 0x0000000000017941 */ /* 0x000fea0003800000 */
.L_x_119:
[----:B------:R-:W-:Y:S01]  /*3e40*/  @!P3 IMAD R63, R63, R90, R3 ;  /* 0x0000005a3f3fb224 */ /* 0x000fe200078e0203 */
[----:B------:R-:W-:Y:S04]  /*3e50*/  BSSY B1, `(.L_x_121) ;  /* 0x0000006000017945 */ /* 0x000fe80003800000 */
[----:B------:R0:W-:Y:S01]  /*3e60*/  @!P3 STG.E.U8 desc[UR36][R6.64+0x49], R63 ;  /* 0x0000493f0600b986 */ /* 0x0001e2000c101124 */
[----:B------:R-:W-:Y:S05]  /*3e70*/  @P5 BRA `(.L_x_122) ;  /* 0x00000000000c5947 */ /* 0x000fea0003800000 */
[----:B------:R-:W5:Y:S02]  /*3e80*/  LDG.E.U8 R101, desc[UR36][R8.64+0x50] ;  /* 0x0000502408657981 */ /* 0x000f64000c1e1100 */
[----:B-----5:R-:W-:-:S05]  /*3e90*/  PRMT R0, R101, 0x8880, RZ ;  /* 0x0000888065007816 */ /* 0x020fca00000000ff */
[----:B------:R-:W-:-:S07]  /*3ea0*/  IMAD R3, R0, R91, RZ ;  /* 0x0000005b00037224 */ /* 0x000fce00078e02ff */
.L_x_122:
[----:B------:R-:W-:Y:S05]  /*3eb0*/  BSYNC B1 ;  /* 0x0000000000017941 */ /* 0x000fea0003800000 */
.L_x_121:
[----:B---3--:R-:W-:Y:S01]  /*3ec0*/  @!P5 IMAD R13, R64, R90, R3 ;  /* 0x0000005a400dd224 */ /* 0x008fe200078e0203 */
[----:B------:R-:W-:Y:S04]  /*3ed0*/  BSSY B1, `(.L_x_123) ;  /* 0x0000006000017945 */ /* 0x000fe80003800000 */
[----:B------:R3:W-:Y:S01]  /*3ee0*/  @!P5 STG.E.U8 desc[UR36][R4.64+0x50], R13 ;  /* 0x0000500d0400d986 */ /* 0x0007e2000c101124 */
[----:B------:R-:W-:Y:S05]  /*3ef0*/  @P2 BRA `(.L_x_124) ;  /* 0x00000000000c2947 */ /* 0x000fea0003800000 */
[----:B------:R-:W5:Y:S02]  /*3f00*/  LDG.E.U8 R101, desc[UR36][R8.64+0x51] ;  /* 0x0000512408657981 */ /* 0x000f64000c1e1100 */
[----:B-----5:R-:W-:-:S05]  /*3f10*/  PRMT R0, R101, 0x8880, RZ ;  /* 0x0000888065007816 */ /* 0x020fca00000000ff */
[----:B------:R-:W-:-:S07]  /*3f20*/  IMAD R3, R0, R91, RZ ;  /* 0x0000005b00037224 */ /* 0x000fce00078e02ff */
.L_x_124:
[----:B------:R-:W-:Y:S05]  /*3f30*/  BSYNC B1 ;  /* 0x0000000000017941 */ /* 0x000fea0003800000 */
.L_x_123:
        /* <DEDUP_REMOVED lines=11> */
.L_x_126:
[----:B------:R-:W-:Y:S05]  /*3ff0*/  BSYNC B1 ;  /* 0x0000000000017941 */ /* 0x000fea0003800000 */
.L_x_125:
[----:B---3--:R-:W-:Y:S01]  /*4000*/  @!P4 IMAD R13, R66, R90, R3 ;  /* 0x0000005a420dc224 */ /* 0x008fe200078e0203 */
[----:B------:R-:W-:Y:S04]  /*4010*/  BSSY B1, `(.L_x_127) ;  /* 0x0000006000017945 */ /* 0x000fe80003800000 */
[----:B------:R3:W-:Y:S01]  /*4020*/  @!P4 STG.E.U8 desc[UR36][R6.64+0x50], R13 ;  /* 0x0000500d0600c986 */ /* 0x0007e2000c101124 */
[----:B------:R-:W-:Y:S05]  /*4030*/  @P3 BRA `(.L_x_128) ;  /* 0x00000000000c3947 */ /* 0x000fea0003800000 */
[----:B------:R-:W5:Y:S02]  /*4040*/  LDG.E.U8 R101, desc[UR36][R10.64+0x51] ;  /* 0x000051240a657981 */ /* 0x000f64000c1e1100 */
[----:B-----5:R-:W-:-:S05]  /*4050*/  PRMT R0, R101, 0x8880, RZ ;  /* 0x0000888065007816 */ /* 0x020fca00000000ff */
[----:B------:R-:W-:-:S07]  /*4060*/  IMAD R3, R0, R91, RZ ;  /* 0x0000005b00037224 */ /* 0x000fce00078e02ff */
.L_x_128:
[----:B------:R-:W-:Y:S05]  /*4070*/  BSYNC B1 ;  /* 0x0000000000017941 */ /* 0x000fea0003800000 */
.L_x_127:
[----:B------:R-:W-:Y:S01]  /*4080*/  @!P3 IMAD R67, R67, R90, R3 ;  /* 0x0000005a4343b224 */ /* 0x000fe200078e0203 */
[----:B------:R-:W-:Y:S04]  /*4090*/  BSSY B1, `(.L_x_129) ;  /* 0x0000006000017945 */ /* 0x000fe80003800000 */
[----:B------:R0:W-:Y:S01]  /*40a0*/  @!P3 STG.E.U8 desc[UR36][R6.64+0x51], R67 ;  /* 0x000051430600b986 */ /* 0x0001e2000c101124 */
[----:B------:R-:W-:Y:S05]  /*40b0*/  @P5 BRA `(.L_x_130) ;  /* 0x00000000000c5947 */ /* 0x000fea0003800000 */
[----:B------:R-:W5:Y:S02]  /*40c0*/  LDG.E.U8 R101, desc[UR36][R8.64+0x58] ;  /* 0x0000582408657981 */ /* 0x000f64000c1e1100 */
[----:B-----5:R-:W-:-:S05]  /*40d0*/  PRMT R0, R101, 0x8880, RZ ;  /* 0x0000888065007816 */ /* 0x020fca00000000ff */
[----:B------:R-:W-:-:S07]  /*40e0*/  IMAD R3, R0, R91, RZ ;  /* 0x0000005b00037224 */ /* 0x000fce00078e02ff */
.L_x_130:
[----:B------:R-:W-:Y:S05]  /*40f0*/  BSYNC B1 ;  /* 0x0000000000017941 */ /* 0x000fea0003800000 */
.L_x_129:
[----:B---3--:R-:W-:Y:S01]  /*4100*/  @!P5 IMAD R13, R68, R90, R3 ;  /* 0x0000005a440dd224 */ /* 0x008fe200078e0203 */
[----:B------:R-:W-:Y:S04]  /*4110*/  BSSY B1, `(.L_x_131) ;  /* 0x0000006000017945 */ /* 0x000fe80003800000 */
[----:B------:R3:W-:Y:S01]  /*4120*/  @!P5 STG.E.U8 desc[UR36][R4.64+0x58], R13 ;  /* 0x0000580d0400d986 */ /* 0x0007e2000c101124 */
[----:B------:R-:W-:Y:S05]  /*4130*/  @P2 BRA `(.L_x_132) ;  /* 0x00000000000c2947 */ /* 0x000fea0003800000 */
[----:B------:R-:W5:Y:S02]  /*4140*/  LDG.E.U8 R101, desc[UR36][R8.64+0x59] ;  /* 0x0000592408657981 */ /* 0x000f64000c1e1100 */
[----:B-----5:R-:W-:-:S05]  /*4150*/  PRMT R0, R101, 0x8880, RZ ;  /* 0x0000888065007816 */ /* 0x020fca00000000ff */
[----:B------:R-:W-:-:S07]  /*4160*/  IMAD R3, R0, R91, RZ ;  /* 0x0000005b00037224 */ /* 0x000fce00078e02ff */
.L_x_132:
[----:B------:R-:W-:Y:S05]  /*4170*/  BSYNC B1 ;  /* 0x0000000000017941 */ /* 0x000fea0003800000 */
.L_x_131:
        /* <DEDUP_REMOVED lines=11> */
.L_x_134:
[----:B------:R-:W-:Y:S05]  /*4230*/  BSYNC B1 ;  /* 0x0000000000017941 */ /* 0x000fea0003800000 */
.L_x_133:
[----:B---3--:R-:W-:Y:S01]  /*4240*/  @!P4 IMAD R13, R70, R90, R3 ;  /* 0x0000005a460dc224 */ /* 0x008fe200078e0203 */
[----:B------:R-:W-:Y:S04]  /*4250*/  BSSY B1, `(.L_x_135) ;  /* 0x0000006000017945 */ /* 0x000fe80003800000 */
[----:B------:R3:W-:Y:S01]  /*4260*/  @!P4 STG.E.U8 desc[UR36][R6.64+0x58], R13 ;  /* 0x0000580d0600c986 */ /* 0x0007e2000c101124 */
[----:B------:R-:W-:Y:S05]  /*4270*/  @P3 BRA `(.L_x_136) ;  /* 0x00000000000c3947 */ /* 0x000fea0003800000 */
[----:B------:R-:W5:Y:S02]  /*4280*/  LDG.E.U8 R101, desc[UR36][R10.64+0x59] ;  /* 0x000059240a657981 */ /* 0x000f64000c1e1100 */
[----:B-----5:R-:W-:-:S05]  /*4290*/  PRMT R0, R101, 0x8880, RZ ;  /* 0x0000888065007816 */ /* 0x020fca00000000ff */
[----:B------:R-:W-:-:S07]  /*42a0*/  IMAD R3, R0, R91, RZ ;  /* 0x0000005b00037224 */ /* 0x000fce00078e02ff */
.L_x_136:
[----:B------:R-:W-:Y:S05]  /*42b0*/  BSYNC B1 ;  /* 0x0000000000017941 */ /* 0x000fea0003800000 */
.L_x_135:
[----:B------:R-:W-:Y:S01]  /*42c0*/  @!P3 IMAD R71, R71, R90, R3 ;  /* 0x0000005a4747b224 */ /* 0x000fe200078e0203 */
[----:B------:R-:W-:Y:S04]  /*42d0*/  BSSY B1, `(.L_x_137) ;  /* 0x0000006000017945 */ /* 0x000fe80003800000 */
[----:B------:R0:W-:Y:S01]  /*42e0*/  @!P3 STG.E.U8 desc[UR36][R6.64+0x59], R71 ;  /* 0x000059470600b986 */ /* 0x0001e2000c101124 */
[----:B------:R-:W-:Y:S05]  /*42f0*/  @P5 BRA `(.L_x_138) ;  /* 0x00000000000c5947 */ /* 0x000fea0003800000 */
[----:B------:R-:W5:Y:S02]  /*4300*/  LDG.E.U8 R101, desc[UR36][R8.64+0x60] ;  /* 0x0000602408657981 */ /* 0x000f64000c1e1100 */
[----:B-----5:R-:W-:-:S05]  /*4310*/  PRMT R0, R101, 0x8880, RZ ;  /* 0x0000888065007816 */ /* 0x020fca00000000ff */
[----:B------:R-:W-:-:S07]  /*4320*/  IMAD R3, R0, R91, RZ ;  /* 0x0000005b00037224 */ /* 0x000fce00078e02ff */
.L_x_138:
[----:B------:R-:W-:Y:S05]  /*4330*/  BSYNC B1 ;  /* 0x0000000000017941 */ /* 0x000fea0003800000 */
.L_x_137:
[----:B---3--:R-:W-:Y:S01]  /*4340*/  @!P5 IMAD R13, R72, R90, R3 ;  /* 0x0000005a480dd224 */ /* 0x008fe200078e0203 */
[----:B------:R-:W-:Y:S04]  /*4350*/  BSSY B1, `(.L_x_139) ;  /* 0x0000006000017945 */ /* 0x000fe80003800000 */
[----:B------:R3:W-:Y:S01]  /*4360*/  @!P5 STG.E.U8 desc[UR36][R4.64+0x60], R13 ;  /* 0x0000600d0400d986 */ /* 0x0007e2000c101124 */
[----:B------:R-:W-:Y:S05]  /*4370*/  @P2 BRA `(.L_x_140) ;  /* 0x00000000000c2947 */ /* 0x000fea0003800000 */
[----:B------:R-:W5:Y:S02]  /*4380*/  LDG.E.U8 R101, desc[UR36][R8.64+0x61] ;  /* 0x0000612408657981 */ /* 0x000f64000c1e1100 */
[----:B-----5:R-:W-:-:S05]  /*4390*/  PRMT R0, R101, 0x8880, RZ ;  /* 0x0000888065007816 */ /* 0x020fca00000000ff */
[----:B------:R-:W-:-:S07]  /*43a0*/  IMAD R3, R0, R91, RZ ;  /* 0x0000005b00037224 */ /* 0x000fce00078e02ff */
.L_x_140:
[----:B------:R-:W-:Y:S05]  /*43b0*/  BSYNC B1 ;  /* 0x0000000000017941 */ /* 0x000fea0003800000 */
.L_x_139:
        /* <DEDUP_REMOVED lines=11> */
.L_x_142:
[----:B------:R-:W-:Y:S05]  /*4470*/  BSYNC B1 ;  /* 0x0000000000017941 */ /* 0x000fea0003800000 */
.L_x_141:
[----:B---3--:R-:W-:Y:S01]  /*4480*/  @!P4 IMAD R13, R74, R90, R3 ;  /* 0x0000005a4a0dc224 */ /* 0x008fe200078e0203 */
[----:B------:R-:W-:Y:S04]  /*4490*/  BSSY B1, `(.L_x_143) ;  /* 0x0000006000017945 */ /* 0x000fe80003800000 */
[----:B------:R3:W-:Y:S01]  /*44a0*/  @!P4 STG.E.U8 desc[UR36][R6.64+0x60], R13 ;  /* 0x0000600d0600c986 */ /* 0x0007e2000c101124 */
[----:B------:R-:W-:Y:S05]  /*44b0*/  @P3 BRA `(.L_x_144) ;  /* 0x00000000000c3947 */ /* 0x000fea0003800000 */
[----:B------:R-:W5:Y:S02]  /*44c0*/  LDG.E.U8 R101, desc[UR36][R10.64+0x61] ;  /* 0x000061240a657981 */ /* 0x000f64000c1e1100 */
[----:B-----5:R-:W-:-:S05]  /*44d0*/  PRMT R0, R101, 0x8880, RZ ;  /* 0x0000888065007816 */ /* 0x020fca00000000ff */
[----:B------:R-:W-:-:S07]  /*44e0*/  IMAD R3, R0, R91, RZ ;  /* 0x0000005b00037224 */ /* 0x000fce00078e02ff */
.L_x_144:
[----:B------:R-:W-:Y:S05]  /*44f0*/  BSYNC B1 ;  /* 0x0000000000017941 */ /* 0x000fea0003800000 */
.L_x_143:
[----:B------:R-:W-:Y:S01]  /*4500*/  @!P3 IMAD R75, R75, R90, R3 ;  /* 0x0000005a4b4bb224 */ /* 0x000fe200078e0203 */
[----:B------:R-:W-:Y:S04]  /*4510*/  BSSY B1, `(.L_x_145) ;  /* 0x0000006000017945 */ /* 0x000fe80003800000 */
[----:B------:R0:W-:Y:S01]  /*4520*/  @!P3 STG.E.U8 desc[UR36][R6.64+0x61], R75 ;  /* 0x0000614b0600b986 */ /* 0x0001e2000c101124 */
[----:B------:R-:W-:Y:S05]  /*4530*/  @P5 BRA `(.L_x_146) ;  /* 0x00000000000c5947 */ /* 0x000fea0003800000 */
[----:B------:R-:W5:Y:S02]  /*4540*/  LDG.E.U8 R101, desc[UR36][R8.64+0x68] ;  /* 0x0000682408657981 */ /* 0x000f64000c1e1100 */
[----:B-----5:R-:W-:-:S05]  /*4550*/  PRMT R0, R101, 0x8880, RZ ;  /* 0x0000888065007816 */ /* 0x020fca00000000ff */
[----:B------:R-:W-:-:S07]  /*4560*/  IMAD R3, R0, R91, RZ ;  /* 0x0000005b00037224 */ /* 0x000fce00078e02ff */
.L_x_146:
[----:B------:R-:W-:Y:S05]  /*4570*/  BSYNC B1 ;  /* 0x0000000000017941 */ /* 0x000fea0003800000 */
.L_x_145:
[----:B---3--:R-:W-:Y:S01]  /*4580*/  @!P5 IMAD R13, R76, R90, R3 ;  /* 0x0000005a4c0dd224 */ /* 0x008fe200078e0203 */
[----:B------:R-:W-:Y:S04]  /*4590*/  BSSY B1, `(.L_x_147) ;  /* 0x0000006000017945 */ /* 0x000fe80003800000 */
[----:B------:R3:W-:Y:S01]  /*45a0*/  @!P5 STG.E.U8 desc[UR36][R4.64+0x68], R13 ;  /* 0x0000680d0400d986 */ /* 0x0007e2000c101124 */
[----:B------:R-:W-:Y:S05]  /*45b0*/  @P2 BRA `(.L_x_148) ;  /* 0x00000000000c2947 */ /* 0x000fea0003800000 */
[----:B------:R-:W5:Y:S02]  /*45c0*/  LDG.E.U8 R101, desc[UR36][R8.64+0x69] ;  /* 0x0000692408657981 */ /* 0x000f64000c1e1100 */
[----:B-----5:R-:W-:-:S05]  /*45d0*/  PRMT R0, R101, 0x8880, RZ ;  /* 0x0000888065007816 */ /* 0x020fca00000000ff */
[----:B------:R-:W-:-:S07]  /*45e0*/  IMAD R3, R0, R91, RZ ;  /* 0x0000005b00037224 */ /* 0x000fce00078e02ff */
.L_x_148:
[----:B------:R-:W-:Y:S05]  /*45f0*/  BSYNC B1 ;  /* 0x0000000000017941 */ /* 0x000fea0003800000 */
.L_x_147:
        /* <DEDUP_REMOVED lines=11> */
.L_x_150:
[----:B------:R-:W-:Y:S05]  /*46b0*/  BSYNC B1 ;  /* 0x0000000000017941 */ /* 0x000fea0003800000 */
.L_x_149:
[----:B---3--:R-:W-:Y:S01]  /*46c0*/  @!P4 IMAD R13, R78, R90, R3 ;  /* 0x0000005a4e0dc224 */ /* 0x008fe200078e0203 */
[----:B------:R-:W-:Y:S04]  /*46d0*/  BSSY B1, `(.L_x_151) ;  /* 0x0000006000017945 */ /* 0x000fe80003800000 */
[----:B------:R3:W-:Y:S01]  /*46e0*/  @!P4 STG.E.U8 desc[UR36][R6.64+0x68], R13 ;  /* 0x0000680d0600c986 */ /* 0x0007e2000c101124 */
[----:B------:R-:W-:Y:S05]  /*46f0*/  @P3 BRA `(.L_x_152) ;  /* 0x00000000000c3947 */ /* 0x000fea0003800000 */
[----:B------:R-:W5:Y:S02]  /*4700*/  LDG.E.U8 R101, desc[UR36][R10.64+0x69] ;  /* 0x000069240a657981 */ /* 0x000f64000c1e1100 */
[----:B-----5:R-:W-:-:S05]  /*4710*/  PRMT R0, R101, 0x8880, RZ ;  /* 0x0000888065007816 */ /* 0x020fca00000000ff */
[----:B------:R-:W-:-:S07]  /*4720*/  IMAD R3, R0, R91, RZ ;  /* 0x0000005b00037224 */ /* 0x000fce00078e02ff */
.L_x_152:
[----:B------:R-:W-:Y:S05]  /*4730*/  BSYNC B1 ;  /* 0x0000000000017941 */ /* 0x000fea0003800000 */
.L_x_151:
[----:B------:R-:W-:Y:S01]  /*4740*/  @!P3 IMAD R79, R79, R90, R3 ;  /* 0x0000005a4f4fb224 */ /* 0x000fe200078e0203 */
[----:B------:R-:W-:Y:S04]  /*4750*/  BSSY B1, `(.L_x_153) ;  /* 0x0000006000017945 */ /* 0x000fe80003800000 */
[----:B------:R0:W-:Y:S01]  /*4760*/  @!P3 STG.E.U8 desc[UR36][R6.64+0x69], R79 ;  /* 0x0000694f0600b986 */ /* 0x0001e2000c101124 */
[----:B------:R-:W-:Y:S05]  /*4770*/  @P5 BRA `(.L_x_154) ;  /* 0x00000000000c5947 */ /* 0x000fea0003800000 */
[----:B------:R-:W5:Y:S02]  /*4780*/  LDG.E.U8 R101, desc[UR36][R8.64+0x70] ;  /* 0x0000702408657981 */ /* 0x000f64000c1e1100 */
[----:B-----5:R-:W-:-:S05]  /*4790*/  PRMT R0, R101, 0x8880, RZ ;  /* 0x0000888065007816 */ /* 0x020fca00000000ff */
[----:B------:R-:W-:-:S07]  /*47a0*/  IMAD R3, R0, R91, RZ ;  /* 0x0000005b00037224 */ /* 0x000fce00078e02ff */
.L_x_154:
[----:B------:R-:W-:Y:S05]  /*47b0*/  BSYNC B1 ;  /* 0x0000000000017941 */ /* 0x000fea0003800000 */
.L_x_153:
[----:B---3--:R-:W-:Y:S01]  /*47c0*/  @!P5 IMAD R13, R80, R90, R3 ;  /* 0x0000005a500dd224 */ /* 0x008fe200078e0203 */
[----:B------:R-:W-:Y:S04]  /*47d0*/  BSSY B1, `(.L_x_155) ;  /* 0x0000006000017945 */ /* 0x000fe80003800000 */
[----:B------:R3:W-:Y:S01]  /*47e0*/  @!P5 STG.E.U8 desc[UR36][R4.64+0x70], R13 ;  /* 0x0000700d0400d986 */ /* 0x0007e2000c101124 */
[----:B------:R-:W-:Y:S05]  /*47f0*/  @P2 BRA `(.L_x_156) ;  /* 0x00000000000c2947 */ /* 0x000fea0003800000 */
[----:B------:R-:W5:Y:S02]  /*4800*/  LDG.E.U8 R101, desc[UR36][R8.64+0x71] ;  /* 0x0000712408657981 */ /* 0x000f64000c1e1100 */
[----:B-----5:R-:W-:-:S05]  /*4810*/  PRMT R0, R101, 0x8880, RZ ;  /* 0x0000888065007816 */ /* 0x020fca00000000ff */
[----:B------:R-:W-:-:S07]  /*4820*/  IMAD R3, R0, R91, RZ ;  /* 0x0000005b00037224 */ /* 0x000fce00078e02ff */
.L_x_156:
[----:B------:R-:W-:Y:S05]  /*4830*/  BSYNC B1 ;  /* 0x0000000000017941 */ /* 0x000fea0003800000 */
.L_x_155:
[----:B------:R-:W-:Y:S01]  /*4840*/  ISETP.LT.OR P4, PT, R19, 0x71, !P0 ;  /* 0x000000711300780c */ /* 0x000fe20004781670 */
[----:B------:R-:W-:Y:S01]  /*4850*/  @!P2 IMAD R81, R81, R90, R3 ;  /* 0x0000005a5151a224 */ /* 0x000fe200078e0203 */
[----:B------:R-:W-:Y:S01]  /*4860*/  BSSY B1, `(.L_x_157) ;  /* 0x000000a000017945 */ /* 0x000fe20003800000 */
[C---:B------:R-:W-:Y:S02]  /*4870*/  ISETP.LT.OR P3, PT, R19.reuse, 0x72, !P0 ;  /* 0x000000721300780c */ /* 0x040fe40004761670 */
[C---:B------:R-:W-:Y:S01]  /*4880*/  ISETP.LT.OR P5, PT, R19.reuse, 0x79, !P0 ;  /* 0x000000791300780c */ /* 0x040fe200047a1670 */
[----:B------:R0:W-:Y:S01]  /*4890*/  @!P2 STG.E.U8 desc[UR36][R4.64+0x71], R81 ;  /* 0x000071510400a986 */ /* 0x0001e2000c101124 */
[C---:B------:R-:W-:Y:S02]  /*48a0*/  ISETP.LT.OR P2, PT, R19.reuse, 0x79, !P1 ;  /* 0x000000791300780c */ /* 0x040fe40004f41670 */
[----:B------:R-:W-:-:S04]  /*48b0*/  ISETP.LT.OR P1, PT, R19, 0x7a, !P1 ;  /* 0x0000007a1300780c */ /* 0x000fc80004f21670 */
[----:B------:R-:W-:Y:S09]  /*48c0*/  @P4 BRA `(.L_x_158) ;  /* 0x00000000000c4947 */ /* 0x000ff20003800000 */
[----:B------:R-:W5:Y:S02]  /*48d0*/  LDG.E.U8 R101, desc[UR36][R10.64+0x70] ;  /* 0x000070240a657981 */ /* 0x000f64000c1e1100 */
[----:B-----5:R-:W-:-:S05]  /*48e0*/  PRMT R0, R101, 0x8880, RZ ;  /* 0x0000888065007816 */ /* 0x020fca00000000ff */
[----:B------:R-:W-:-:S07]  /*48f0*/  IMAD R3, R0, R91, RZ ;  /* 0x0000005b00037224 */ /* 0x000fce00078e02ff */
.L_x_158:
[----:B------:R-:W-:Y:S05]  /*4900*/  BSYNC B1 ;  /* 0x0000000000017941 */ /* 0x000fea0003800000 */
.L_x_157:
[----:B---3--:R-:W-:Y:S01]  /*4910*/  @!P4 IMAD R13, R82, R90, R3 ;  /* 0x0000005a520dc224 */ /* 0x008fe200078e0203 */
[----:B------:R-:W-:Y:S04]  /*4920*/  BSSY B1, `(.L_x_159) ;  /* 0x0000006000017945 */ /* 0x000fe80003800000 */
[----:B------:R3:W-:Y:S01]  /*4930*/  @!P4 STG.E.U8 desc[UR36][R6.64+0x70], R13 ;  /* 0x0000700d0600c986 */ /* 0x0007e2000c101124 */
[----:B------:R-:W-:Y:S05]  /*4940*/  @P3 BRA `(.L_x_160) ;  /* 0x00000000000c3947 */ /* 0x000fea0003800000 */
[----:B------:R-:W5:Y:S02]  /*4950*/  LDG.E.U8 R101, desc[UR36][R10.64+0x71] ;  /* 0x000071240a657981 */ /* 0x000f64000c1e1100 */
[----:B-----5:R-:W-:-:S05]  /*4960*/  PRMT R0, R101, 0x8880, RZ ;  /* 0x0000888065007816 */ /* 0x020fca00000000ff */
[----:B------:R-:W-:-:S07]  /*4970*/  IMAD R3, R0, R91, RZ ;  /* 0x0000005b00037224 */ /* 0x000fce00078e02ff */
.L_x_160:
[----:B------:R-:W-:Y:S05]  /*4980*/  BSYNC B1 ;  /* 0x0000000000017941 */ /* 0x000fea0003800000 */
.L_x_159:
[----:B------:R-:W-:Y:S01]  /*4990*/  @!P3 IMAD R83, R83, R90, R3 ;  /* 0x0000005a5353b224 */ /* 0x000fe200078e0203 */
[----:B------:R-:W-:Y:S04]  /*49a0*/  BSSY B1, `(.L_x_161) ;  /* 0x0000006000017945 */ /* 0x000fe80003800000 */
[----:B------:R0:W-:Y:S01]  /*49b0*/  @!P3 STG.E.U8 desc[UR36][R6.64+0x71], R83 ;  /* 0x000071530600b986 */ /* 0x0001e2000c101124 */
[----:B------:R-:W-:Y:S05]  /*49c0*/  @P2 BRA `(.L_x_162) ;  /* 0x00000000000c2947 */ /* 0x000fea0003800000 */
[----:B------:R-:W5:Y:S02]  /*49d0*/  LDG.E.U8 R101, desc[UR36][R8.64+0x78] ;  /* 0x0000782408657981 */ /* 0x000f64000c1e1100 */
[----:B-----5:R-:W-:-:S05]  /*49e0*/  PRMT R0, R101, 0x8880, RZ ;  /* 0x0000888065007816 */ /* 0x020fca00000000ff */
[----:B------:R-:W-:-:S07]  /*49f0*/  IMAD R3, R0, R91, RZ ;  /* 0x0000005b00037224 */ /* 0x000fce00078e02ff */
.L_x_162:
[----:B------:R-:W-:Y:S05]  /*4a00*/  BSYNC B1 ;  /* 0x0000000000017941 */ /* 0x000fea0003800000 */
.L_x_161:
[----:B---3--:R-:W-:Y:S01]  /*4a10*/  @!P2 IMAD R13, R84, R90, R3 ;  /* 0x0000005a540da224 */ /* 0x008fe200078e0203 */
[----:B------:R-:W-:Y:S04]  /*4a20*/  BSSY B1, `(.L_x_163) ;  /* 0x0000006000017945 */ /* 0x000fe80003800000 */
[----:B------:R3:W-:Y:S01]  /*4a30*/  @!P2 STG.E.U8 desc[UR36][R4.64+0x78], R13 ;  /* 0x0000780d0400a986 */ /* 0x0007e2000c101124 */
[----:B------:R-:W-:Y:S05]  /*4a40*/  @P1 BRA `(.L_x_164) ;  /* 0x00000000000c1947 */ /* 0x000fea0003800000 */
[----:B------:R-:W5:Y:S02]  /*4a50*/  LDG.E.U8 R101, desc[UR36][R8.64+0x79] ;  /* 0x0000792408657981 */ /* 0x000f64000c1e1100 */
[----:B-----5:R-:W-:-:S05]  /*4a60*/  PRMT R0, R101, 0x8880, RZ ;  /* 0x0000888065007816 */ /* 0x020fca00000000ff */
[----:B------:R-:W-:-:S07]  /*4a70*/  IMAD R3, R0, R91, RZ ;  /* 0x0000005b00037224 */ /* 0x000fce00078e02ff */
.L_x_164:
[----:B------:R-:W-:Y:S05]  /*4a80*/  BSYNC B1 ;  /* 0x0000000000017941 */ /* 0x000fea0003800000 */
.L_x_163:
[----:B------:R-:W-:Y:S01]  /*4a90*/  @!P1 IMAD R85, R85, R90, R3 ;  /* 0x0000005a55559224 */ /* 0x000fe200078e0203 */
[----:B------:R-:W-:Y:S04]  /*4aa0*/  BSSY B1, `(.L_x_165) ;  /* 0x0000006000017945 */ /* 0x000fe80003800000 */
[----:B------:R0:W-:Y:S01]  /*4ab0*/  @!P1 STG.E.U8 desc[UR36][R4.64+0x79], R85 ;  /* 0x0000795504009986 */ /* 0x0001e2000c101124 */
[----:B------:R-:W-:Y:S05]  /*4ac0*/  @P5 BRA `(.L_x_166) ;  /* 0x00000000000c5947 */ /* 0x000fea0003800000 */
[----:B------:R-:W5:Y:S02]  /*4ad0*/  LDG.E.U8 R101, desc[UR36][R10.64+0x78] ;  /* 0x000078240a657981 */ /* 0x000f64000c1e1100 */
[----:B-----5:R-:W-:-:S05]  /*4ae0*/  PRMT R0, R101, 0x8880, RZ ;  /* 0x0000888065007816 */ /* 0x020fca00000000ff */
[----:B------:R-:W-:-:S07]  /*4af0*/  IMAD R3, R0, R91, RZ ;  /* 0x0000005b00037224 */ /* 0x000fce00078e02ff */
.L_x_166:
[----:B------:R-:W-:Y:S05]  /*4b00*/  BSYNC B1 ;  /* 0x0000000000017941 */ /* 0x000fea0003800000 */
.L_x_165:
[----:B0123--:R-:W-:Y:S01]  /*4b10*/  @!P5 IMAD R5, R86, R90, R3 ;  /* 0x0000005a5605d224 */ /* 0x00ffe200078e0203 */
[----:B------:R-:W-:Y:S01]  /*4b20*/  ISETP.LT.OR P0, PT, R19, 0x7a, !P0 ;  /* 0x0000007a1300780c */ /* 0x000fe20004701670 */
[----:B------:R-:W-:Y:S03]  /*4b30*/  BSSY B1, `(.L_x_167) ;  /* 0x0000006000017945 */ /* 0x000fe60003800000 */
[----:B------:R0:W-:Y:S09]  /*4b40*/  @!P5 STG.E.U8 desc[UR36][R6.64+0x78], R5 ;  /* 0x000078050600d986 */ /* 0x0001f2000c101124 */
[----:B------:R-:W-:Y:S05]  /*4b50*/  @P0 BRA `(.L_x_168) ;  /* 0x00000000000c0947 */ /* 0x000fea0003800000 */
[----:B------:R-:W2:Y:S02]  /*4b60*/  LDG.E.U8 R101, desc[UR36][R10.64+0x79] ;  /* 0x000079240a657981 */ /* 0x000ea4000c1e1100 */
[----:B--2---:R-:W-:-:S05]  /*4b70*/  PRMT R0, R101, 0x8880, RZ ;  /* 0x0000888065007816 */ /* 0x004fca00000000ff */
[----:B------:R-:W-:-:S07]  /*4b80*/  IMAD R3, R0, R91, RZ ;  /* 0x0000005b00037224 */ /* 0x000fce00078e02ff */
.L_x_168:
[----:B------:R-:W-:Y:S05]  /*4b90*/  BSYNC B1 ;  /* 0x0000000000017941 */ /* 0x000fea0003800000 */
.L_x_167:
[----:B------:R-:W-:Y:S01]  /*4ba0*/  IMAD R3, R87, R90, R3 ;  /* 0x0000005a57037224 */ /* 0x000fe200078e0203 */
[----:B------:R-:W-:Y:S06]  /*4bb0*/  @P0 BRA `(.L_x_169) ;  /* 0x0000000c00100947 */ /* 0x000fec0003800000 */
[----:B------:R1:W-:Y:S01]  /*4bc0*/  STG.E.U8 desc[UR36][R6.64+0x79], R3 ;  /* 0x0000790306007986 */ /* 0x0003e2000c101124 */
[----:B------:R-:W-:Y:S05]  /*4bd0*/  BRA `(.L_x_169) ;  /* 0x0000000c00087947 */ /* 0x000fea0003800000 */
.L_x_40:
[C---:B------:R-:W-:Y:S02]  /*4be0*/  ISETP.GE.AND P1, PT, R20.reuse, 0x1, PT ;  /* 0x000000011400780c */ /* 0x040fe40003f26270 */
[----:B------:R-:W-:Y:S02]  /*4bf0*/  ISETP.GE.AND P0, PT, R20, 0x9, PT ;  /* 0x000000091400780c */ /* 0x000fe40003f06270 */
[C---:B------:R-:W-:Y:S02]  /*4c00*/  ISETP.LT.OR P4, PT, R19.reuse, 0x1, !P1 ;  /* 0x000000011300780c */ /* 0x040fe40004f81670 */
[C---:B------:R-:W-:Y:S02]  /*4c10*/  ISETP.LT.OR P3, PT, R19.reuse, 0x2, !P1 ;  /* 0x000000021300780c */ /* 0x040fe40004f61670 */
[C---:B------:R-:W-:Y:S02]  /*4c20*/  ISETP.LT.OR P2, PT, R19.reuse, 0x1, !P0 ;  /* 0x000000011300780c */ /* 0x040fe40004741670 */
[----:B------:R-:W-:-:S07]  /*4c30*/  ISETP.LT.OR P5, PT, R19, 0x2, !P0 ;  /* 0x000000021300780c */ /* 0x000fce00047a1670 */
[-C--:B------:R-:W-:Y:S02]  /*4c40*/  @!P4 IMAD R3, R24, R90.reuse, RZ ;  /* 0x0000005a1803c224 */ /* 0x080fe400078e02ff */
[-C--:B------:R-:W-:Y:S02]  /*4c50*/  @!P3 IMAD R25, R25, R90.reuse, RZ ;  /* 0x0000005a1919b224 */ /* 0x080fe400078e02ff */
[-C--:B------:R-:W-:Y:S01]  /*4c60*/  @!P2 IMAD R9, R26, R90.reuse, RZ ;  /* 0x0000005a1a09a224 */ /* 0x080fe200078e02ff */
[----:B------:R0:W-:Y:S01]  /*4c70*/  @!P4 STG.E.U8 desc[UR36][R4.64], R3 ;  /* 0x000000030400c986 */ /* 0x0001e2000c101124 */
[----:B------:R-:W-:Y:S01]  /*4c80*/  ISETP.LT.OR P4, PT, R19, 0x9, !P1 ;  /* 0x000000091300780c */ /* 0x000fe20004f81670 */
[----:B------:R-:W-:Y:S02]  /*4c90*/  @!P5 IMAD R27, R27, R90, RZ ;  /* 0x0000005a1b1bd224 */ /* 0x000fe400078e02ff */
[----:B------:R-:W-:Y:S01]  /*4ca0*/  @!P3 STG.E.U8 desc[UR36][R4.64+0x1], R25 ;  /* 0x000001190400b986 */ /* 0x000fe2000c101124 */
[----:B------:R-:W-:-:S03]  /*4cb0*/  ISETP.LT.OR P3, PT, R19, 0xa, !P1 ;  /* 0x0000000a1300780c */ /* 0x000fc60004f61670 */
[----:B------:R1:W-:Y:S01]  /*4cc0*/  @!P2 STG.E.U8 desc[UR36][R6.64], R9 ;  /* 0x000000090600a986 */ /* 0x0003e2000c101124 */
[----:B------:R-:W-:-:S03]  /*4cd0*/  ISETP.LT.OR P2, PT, R19, 0x9, !P0 ;  /* 0x000000091300780c */ /* 0x000fc60004741670 */
[----:B------:R-:W-:Y:S01]  /*4ce0*/  @!P5 STG.E.U8 desc[UR36][R6.64+0x1], R27 ;  /* 0x0000011b0600d986 */ /* 0x000fe2000c101124 */
[----:B------:R-:W-:Y:S01]  /*4cf0*/  ISETP.LT.OR P5, PT, R19, 0xa, !P0 ;  /* 0x0000000a1300780c */ /* 0x000fe200047a1670 */
[----:B------:R-:W-:-:S04]  /*4d00*/  @!P4 IMAD R11, R28, R90, RZ ;  /* 0x0000005a1c0bc224 */ /* 0x000fc800078e02ff */
[-C--:B------:R-:W-:Y:S01]  /*4d10*/  @!P3 IMAD R29, R29, R90.reuse, RZ ;  /* 0x0000005a1d1db224 */ /* 0x080fe200078e02ff */
[----:B------:R-:W-:Y:S01]  /*4d20*/  @!P4 STG.E.U8 desc[UR36][R4.64+0x8], R11 ;  /* 0x0000080b0400c986 */ /* 0x000fe2000c101124 */
[C---:B------:R-:W-:Y:S02]  /*4d30*/  ISETP.LT.OR P4, PT, R19.reuse, 0x11, !P1 ;  /* 0x000000111300780c */ /* 0x040fe40004f81670 */
[-C--:B0-----:R-:W-:Y:S01]  /*4d40*/  @!P2 IMAD R3, R30, R90.reuse, RZ ;  /* 0x0000005a1e03a224 */ /* 0x081fe200078e02ff */
[----:B------:R-:W-:Y:S01]  /*4d50*/  @!P3 STG.E.U8 desc[UR36][R4.64+0x9], R29 ;  /* 0x0000091d0400b986 */ /* 0x000fe2000c101124 */
[----:B------:R-:W-:Y:S02]  /*4d60*/  ISETP.LT.OR P3, PT, R19, 0x12, !P1 ;  /* 0x000000121300780c */ /* 0x000fe40004f61670 */
[----:B------:R-:W-:Y:S01]  /*4d70*/  @!P5 IMAD R31, R31, R90, RZ ;  /* 0x0000005a1f1fd224 */ /* 0x000fe200078e02ff */
[----:B------:R0:W-:Y:S01]  /*4d80*/  @!P2 STG.E.U8 desc[UR36][R6.64+0x8], R3 ;  /* 0x000008030600a986 */ /* 0x0001e2000c101124 */
[----:B------:R-:W-:-:S03]  /*4d90*/  ISETP.LT.OR P2, PT, R19, 0x11, !P0 ;  /* 0x000000111300780c */ /* 0x000fc60004741670 */
[----:B------:R-:W-:Y:S01]  /*4da0*/  @!P5 STG.E.U8 desc[UR36][R6.64+0x9], R31 ;  /* 0x0000091f0600d986 */ /* 0x000fe2000c101124 */
[----:B------:R-:W-:Y:S01]  /*4db0*/  ISETP.LT.OR P5, PT, R19, 0x12, !P0 ;  /* 0x000000121300780c */ /* 0x000fe200047a1670 */
[----:B-1----:R-:W-:-:S04]  /*4dc0*/  @!P4 IMAD R9, R32, R90, RZ ;  /* 0x0000005a2009c224 */ /* 0x002fc800078e02ff */
        /* <DEDUP_REMOVED lines=109> */
[----:B------:R1:W-:Y:S01]  /*54a0*/  @!P4 STG.E.U8 desc[UR36][R4.64+0x58], R11 ;  /* 0x0000580b0400c986 */ /* 0x0003e2000c101124 */
        /* <DEDUP_REMOVED lines=13> */
[-C--:B-1----:R-:W-:Y:S01]  /*5580*/  @!P2 IMAD R11, R74, R90.reuse, RZ ;  /* 0x0000005a4a0ba224 */ /* 0x082fe200078e02ff */
[----:B------:R-:W-:Y:S01]  /*5590*/  @!P3 STG.E.U8 desc[UR36][R4.64+0x61], R73 ;  /* 0x000061490400b986 */ /* 0x000fe2000c101124 */
[----:B------:R-:W-:Y:S02]  /*55a0*/  ISETP.LT.OR P3, PT, R19, 0x6a, !P1 ;  /* 0x0000006a1300780c */ /* 0x000fe40004f61670 */
[----:B------:R-:W-:Y:S01]  /*55b0*/  @!P5 IMAD R75, R75, R90, RZ ;  /* 0x0000005a4b4bd224 */ /* 0x000fe200078e02ff */
[----:B------:R1:W-:Y:S01]  /*55c0*/  @!P2 STG.E.U8 desc[UR36][R6.64+0x60], R11 ;  /* 0x0000600b0600a986 */ /* 0x0003e2000c101124 */
[----:B------:R-:W-:-:S03]  /*55d0*/  ISETP.LT.OR P2, PT, R19, 0x69, !P0 ;  /* 0x000000691300780c */ /* 0x000fc60004741670 */
[----:B------:R-:W-:Y:S01]  /*55e0*/  @!P5 STG.E.U8 desc[UR36][R6.64+0x61], R75 ;  /* 0x0000614b0600d986 */ /* 0x000fe2000c101124 */
[----:B------:R-:W-:Y:S01]  /*55f0*/  ISETP.LT.OR P5, PT, R19, 0x6a, !P0 ;  /* 0x0000006a1300780c */ /* 0x000fe200047a1670 */
[----:B0-----:R-:W-:-:S04]  /*5600*/  @!P4 IMAD R3, R76, R90, RZ ;  /* 0x0000005a4c03c224 */ /* 0x001fc800078e02ff */
[-C--:B------:R-:W-:Y:S01]  /*5610*/  @!P3 IMAD R77, R77, R90.reuse, RZ ;  /* 0x0000005a4d4db224 */ /* 0x080fe200078e02ff */
[----:B------:R0:W-:Y:S01]  /*5620*/  @!P4 STG.E.U8 desc[UR36][R4.64+0x68], R3 ;  /* 0x000068030400c986 */ /* 0x0001e2000c101124 */
[C---:B------:R-:W-:Y:S02]  /*5630*/  ISETP.LT.OR P4, PT, R19.reuse, 0x72, !P1 ;  /* 0x000000721300780c */ /* 0x040fe40004f81670 */
[-C--:B--2---:R-:W-:Y:S01]  /*5640*/  @!P2 IMAD R9, R78, R90.reuse, RZ ;  /* 0x0000005a4e09a224 */ /* 0x084fe200078e02ff */
[----:B------:R-:W-:Y:S01]  /*5650*/  @!P3 STG.E.U8 desc[UR36][R4.64+0x69], R77 ;  /* 0x0000694d0400b986 */ /* 0x000fe2000c101124 */
[----:B------:R-:W-:Y:S02]  /*5660*/  ISETP.LT.OR P3, PT, R19, 0x71, !P1 ;  /* 0x000000711300780c */ /* 0x000fe40004f61670 */
[----:B------:R-:W-:Y:S01]  /*5670*/  @!P5 IMAD R79, R79, R90, RZ ;  /* 0x0000005a4f4fd224 */ /* 0x000fe200078e02ff */
[----:B------:R-:W-:Y:S01]  /*5680*/  @!P2 STG.E.U8 desc[UR36][R6.64+0x68], R9 ;  /* 0x000068090600a986 */ /* 0x000fe2000c101124 */
[----:B------:R-:W-:-:S03]  /*5690*/  ISETP.LT.OR P2, PT, R19, 0x71, !P0 ;  /* 0x000000711300780c */ /* 0x000fc60004741670 */
[----:B------:R-:W-:Y:S01]  /*56a0*/  @!P5 STG.E.U8 desc[UR36][R6.64+0x69], R79 ;  /* 0x0000694f0600d986 */ /* 0x000fe2000c101124 */
[----:B------:R-:W-:Y:S01]  /*56b0*/  ISETP.LT.OR P5, PT, R19, 0x79, !P0 ;  /* 0x000000791300780c */ /* 0x000fe200047a1670 */
[----:B------:R-:W-:-:S04]  /*56c0*/  @!P4 IMAD R81, R81, R90, RZ ;  /* 0x0000005a5151c224 */ /* 0x000fc800078e02ff */
[-C--:B-1----:R-:W-:Y:S01]  /*56d0*/  @!P3 IMAD R11, R80, R90.reuse, RZ ;  /* 0x0000005a500bb224 */ /* 0x082fe200078e02ff */
[----:B------:R-:W-:Y:S01]  /*56e0*/  @!P4 STG.E.U8 desc[UR36][R4.64+0x71], R81 ;  /* 0x000071510400c986 */ /* 0x000fe2000c101124 */
[C---:B------:R-:W-:Y:S02]  /*56f0*/  ISETP.LT.OR P4, PT, R19.reuse, 0x72, !P0 ;  /* 0x000000721300780c */ /* 0x040fe40004781670 */
[C---:B------:R-:W-:Y:S01]  /*5700*/  ISETP.LT.OR P0, PT, R19.reuse, 0x7a, !P0 ;  /* 0x0000007a1300780c */ /* 0x040fe20004701670 */
[----:B------:R1:W-:Y:S01]  /*5710*/  @!P3 STG.E.U8 desc[UR36][R4.64+0x70], R11 ;  /* 0x0000700b0400b986 */ /* 0x0003e2000c101124 */
[C---:B------:R-:W-:Y:S01]  /*5720*/  ISETP.LT.OR P3, PT, R19.reuse, 0x79, !P1 ;  /* 0x000000791300780c */ /* 0x040fe20004f61670 */
[----:B0-----:R-:W-:Y:S01]  /*5730*/  @!P2 IMAD R3, R82, R90, RZ ;  /* 0x0000005a5203a224 */ /* 0x001fe200078e02ff */
[----:B------:R-:W-:-:S04]  /*5740*/  ISETP.LT.OR P1, PT, R19, 0x7a, !P1 ;  /* 0x0000007a1300780c */ /* 0x000fc80004f21670 */
[----:B------:R2:W-:Y:S03]  /*5750*/  @!P2 STG.E.U8 desc[UR36][R6.64+0x70], R3 ;  /* 0x000070030600a986 */ /* 0x0005e6000c101124 */
[-C--:B------:R-:W-:Y:S02]  /*5760*/  @!P4 IMAD R83, R83, R90.reuse, RZ ;  /* 0x0000005a5353c224 */ /* 0x080fe400078e02ff */
[-C--:B-1----:R-:W-:Y:S02]  /*5770*/  @!P5 IMAD R11, R86, R90.reuse, RZ ;  /* 0x0000005a560bd224 */ /* 0x082fe400078e02ff */
[-C--:B------:R-:W-:Y:S01]  /*5780*/  @!P3 IMAD R9, R84, R90.reuse, RZ ;  /* 0x0000005a5409b224 */ /* 0x080fe200078e02ff */
[----:B------:R2:W-:Y:S01]  /*5790*/  @!P4 STG.E.U8 desc[UR36][R6.64+0x71], R83 ;  /* 0x000071530600c986 */ /* 0x0005e2000c101124 */
[-C--:B------:R-:W-:Y:S02]  /*57a0*/  @!P1 IMAD R85, R85, R90.reuse, RZ ;  /* 0x0000005a55559224 */ /* 0x080fe400078e02ff */
[----:B------:R-:W-:Y:S01]  /*57b0*/  @!P0 IMAD R87, R87, R90, RZ ;  /* 0x0000005a57578224 */ /* 0x000fe200078e02ff */
[----:B------:R2:W-:Y:S04]  /*57c0*/  @!P3 STG.E.U8 desc[UR36][R4.64+0x78], R9 ;  /* 0x000078090400b986 */ /* 0x0005e8000c101124 */
[----:B------:R2:W-:Y:S04]  /*57d0*/  @!P1 STG.E.U8 desc[UR36][R4.64+0x79], R85 ;  /* 0x0000795504009986 */ /* 0x0005e8000c101124 */
[----:B------:R2:W-:Y:S04]  /*57e0*/  @!P5 STG.E.U8 desc[UR36][R6.64+0x78], R11 ;  /* 0x0000780b0600d986 */ /* 0x0005e8000c101124 */
[----:B------:R2:W-:Y:S02]  /*57f0*/  @!P0 STG.E.U8 desc[UR36][R6.64+0x79], R87 ;  /* 0x0000795706008986 */ /* 0x0005e4000c101124 */
.L_x_169:
[----:B------:R-:W-:Y:S05]  /*5800*/  BSYNC B0 ;  /* 0x0000000000007941 */ /* 0x000fea0003800000 */
.L_x_39:
[----:B0-2---:R-:W2:Y:S01]  /*5810*/  LDL.64 R4, [R1] ;  /* 0x0000000001047983 */ /* 0x005ea20000100a00 */
[----:B------:R-:W-:Y:S01]  /*5820*/  ULDC.64 UR4, c[0x0][0x650] ;  /* 0x0001940000047ab9 */ /* 0x000fe20000000a00 */
[----:B------:R-:W-:Y:S02]  /*5830*/  IMAD.U32 R0, RZ, RZ, UR44 ;  /* 0x0000002cff007e24 */ /* 0x000fe4000f8e00ff */
[----:B------:R-:W-:Y:S02]  /*5840*/  IMAD.MOV.U32 R22, RZ, RZ, -0x1 ;  /* 0xffffffffff167424 */ /* 0x000fe400078e00ff */
[----:B------:R0:W-:Y:S01]  /*5850*/  SYNCS.ARRIVE.TRANS64.A1T0 RZ, [R0+UR47], RZ ;  /* 0x000000ff00ff79a7 */ /* 0x0001e2000810002f */
[----:B------:R-:W-:Y:S02]  /*5860*/  IMAD.MOV.U32 R19, RZ, RZ, -0x1 ;  /* 0xffffffffff137424 */ /* 0x000fe400078e00ff */
[----:B------:R-:W-:Y:S01]  /*5870*/  IMAD.MOV.U32 R18, RZ, RZ, -0x1 ;  /* 0xffffffffff127424 */ /* 0x000fe200078e00ff */
[----:B0-----:R-:W-:-:S02]  /*5880*/  PRMT R0, RZ, 0x7610, R0 ;  /* 0x00007610ff007816 */ /* 0x001fc40000000000 */
[----:B--2---:R-:W-:-:S05]  /*5890*/  LEA R16, P0, R4, R16, 0x1 ;  /* 0x0000001004107211 */ /* 0x004fca00078008ff */
[----:B------:R-:W-:Y:S01]  /*58a0*/  IMAD.X R17, R98, 0x1, R17, P0 ;  /* 0x0000000162117824 */ /* 0x000fe200000e0611 */
[----:B------:R-:W-:-:S04]  /*58b0*/  ISETP.GE.U32.AND P0, PT, R16, UR4, PT ;  /* 0x0000000410007c0c */ /* 0x000fc8000bf06070 */
[----:B------:R-:W-:-:S13]  /*58c0*/  ISETP.GE.U32.AND.EX P0, PT, R17, UR5, PT, P0 ;  /* 0x0000000511007c0c */ /* 0x000fda000bf06100 */
[----:B------:R-:W-:Y:S05]  /*58d0*/  @P0 BRA `(.L_x_170) ;  /* 0x0000000400500947 */ /* 0x000fea0003800000 */
[----:B------:R-:W0:Y:S01]  /*58e0*/  LDC.64 R10, c[0x0][0x628] ;  /* 0x00018a00ff0a7b82 */ /* 0x000e220000000a00 */
[----:B------:R-:W2:Y:S01]  /*58f0*/  S2R R19, SR_CTAID.X ;  /* 0x0000000000137919 */ /* 0x000ea20000002500 */
[----:B------:R-:W-:Y:S02]  /*5900*/  IMAD.MOV.U32 R8, RZ, RZ, R16 ;  /* 0x000000ffff087224 */ /* 0x000fe400078e0010 */
[----:B------:R-:W-:Y:S01]  /*5910*/  IMAD.MOV.U32 R9, RZ, RZ, R17 ;  /* 0x000000ffff097224 */ /* 0x000fe200078e0011 */
[----:B------:R-:W3:Y:S03]  /*5920*/  S2R R20, SR_CTAID.Y ;  /* 0x0000000000147919 */ /* 0x000ee60000002600 */
[----:B------:R-:W1:Y:S08]  /*5930*/  LDC R0, c[0x0][0x630] ;  /* 0x00018c00ff007b82 */ /* 0x000e700000000800 */
[----:B------:R-:W1:Y:S01]  /*5940*/  LDC.64 R14, c[0x0][0x620] ;  /* 0x00018800ff0e7b82 */ /* 0x000e620000000a00 */
[----:B0-----:R-:W-:-:S04]  /*5950*/  ISETP.NE.U32.AND P0, PT, R10, RZ, PT ;  /* 0x000000ff0a00720c */ /* 0x001fc80003f05070 */
[----:B------:R-:W-:-:S13]  /*5960*/  ISETP.NE.AND.EX P0, PT, R11, RZ, PT, P0 ;  /* 0x000000ff0b00720c */ /* 0x000fda0003f05300 */
[----:B-123--:R-:W-:Y:S05]  /*5970*/  @!P0 BRA `(.L_x_171) ;  /* 0x0000000000288947 */ /* 0x00efea0003800000 */
[----:B------:R-:W0:Y:S02]  /*5980*/  LDC R3, c[0x0][0x634] ;  /* 0x00018d00ff037b82 */ /* 0x000e240000000800 */
[----:B0-----:R-:W-:-:S05]  /*5990*/  IADD3 R3, P0, R16, R3, RZ ;  /* 0x0000000310037210 */ /* 0x001fca0007f1e0ff */
[----:B------:R-:W-:-:S04]  /*59a0*/  IMAD.X R13, RZ, RZ, R17, P0 ;  /* 0x000000ffff0d7224 */ /* 0x000fc800000e0611 */
[----:B------:R-:W-:-:S04]  /*59b0*/  IMAD.WIDE.U32 R4, R13, R10, RZ ;  /* 0x0000000a0d047225 */ /* 0x000fc800078e00ff */
[----:B----4-:R-:W-:-:S04]  /*59c0*/  IMAD.WIDE.U32 R6, P0, R3, R11, R4 ;  /* 0x0000000b03067225 */ /* 0x010fc80007800004 */
[----:B------:R-:W-:-:S04]  /*59d0*/  IMAD.WIDE.U32 R4, R3, R10, RZ ;  /* 0x0000000a03047225 */ /* 0x000fc800078e00ff */
[----:B------:R-:W-:Y:S01]  /*59e0*/  IMAD.X R9, RZ, RZ, RZ, P0 ;  /* 0x000000ffff097224 */ /* 0x000fe200000e06ff */
[----:B------:R-:W-:Y:S01]  /*59f0*/  IADD3 RZ, P0, R5, R6, RZ ;  /* 0x0000000605ff7210 */ /* 0x000fe20007f1e0ff */
[----:B------:R-:W-:-:S04]  /*5a00*/  IMAD.MOV.U32 R8, RZ, RZ, R7 ;  /* 0x000000ffff087224 */ /* 0x000fc800078e0007 */
[----:B------:R-:W-:-:S08]  /*5a10*/  IMAD.WIDE.U32.X R8, R13, R11, R8, P0 ;  /* 0x0000000b0d087225 */ /* 0x000fd000000e0408 */
.L_x_171:
[-CC-:B------:R-:W-:Y:S01]  /*5a20*/  SHF.R.U64 R18, R8, R0.reuse, R9.reuse ;  /* 0x0000000008127219 */ /* 0x180fe20000001209 */
[----:B------:R-:W0:Y:S01]  /*5a30*/  LDC.64 R24, c[0x0][0x640] ;  /* 0x00019000ff187b82 */ /* 0x000e220000000a00 */
[----:B------:R-:W-:Y:S01]  /*5a40*/  SHF.R.U32.HI R0, RZ, R0, R9 ;  /* 0x00000000ff007219 */ /* 0x000fe20000011609 */
[----:B------:R-:W-:Y:S01]  /*5a50*/  ULDC UR4, c[0x0][0x150] ;  /* 0x0000540000047ab9 */ /* 0x000fe20000000800 */
[----:B------:R-:W-:Y:S02]  /*5a60*/  IADD3 R3, P0, RZ, -R18, RZ ;  /* 0x80000012ff037210 */ /* 0x000fe40007f1e0ff */
[----:B----4-:R-:W-:-:S03]  /*5a70*/  I2FP.F32.U32 R7, R19 ;  /* 0x0000001300077245 */ /* 0x010fc60000201000 */
[----:B------:R-:W1:Y:S01]  /*5a80*/  LDC R6, c[0x0][0x618] ;  /* 0x00018600ff067b82 */ /* 0x000e620000000800 */
[----:B------:R-:W-:Y:S02]  /*5a90*/  IMAD.X R5, RZ, RZ, ~R0, P0 ;  /* 0x000000ffff057224 */ /* 0x000fe400000e0e00 */
[----:B------:R-:W-:Y:S01]  /*5aa0*/  FMUL R7, R7, UR4 ;  /* 0x0000000407077c20 */ /* 0x000fe20008400000 */
[----:B------:R-:W-:Y:S01]  /*5ab0*/  ULDC UR4, c[0x0][0x154] ;  /* 0x0000550000047ab9 */ /* 0x000fe20000000800 */
[-C--:B------:R-:W-:Y:S02]  /*5ac0*/  IMAD R0, R5, R14.reuse, RZ ;  /* 0x0000000e05007224 */ /* 0x080fe400078e02ff */
[C---:B------:R-:W-:Y:S01]  /*5ad0*/  IMAD.WIDE.U32 R4, R3.reuse, R14, R16 ;  /* 0x0000000e03047225 */ /* 0x040fe200078e0010 */
[----:B------:R-:W2:Y:S01]  /*5ae0*/  LDC R8, c[0x0][0x608] ;  /* 0x00018200ff087b82 */ /* 0x000ea20000000800 */
[----:B------:R-:W3:Y:S02]  /*5af0*/  F2I.U32.TRUNC.NTZ R7, R7 ;  /* 0x0000000700077305 */ /* 0x000ee4000020f000 */
[----:B------:R-:W-:-:S04]  /*5b00*/  IMAD R3, R3, R15, R0 ;  /* 0x0000000f03037224 */ /* 0x000fc800078e0200 */
[----:B------:R-:W-:Y:S01]  /*5b10*/  IMAD.IADD R3, R5, 0x1, R3 ;  /* 0x0000000105037824 */ /* 0x000fe200078e0203 */
[----:B------:R-:W4:Y:S01]  /*5b20*/  LDC R22, c[0x0][0x658] ;  /* 0x00019600ff167b82 */ /* 0x000f220000000800 */
[----:B------:R-:W-:Y:S02]  /*5b30*/  I2FP.F32.U32 R5, R20 ;  /* 0x0000001400057245 */ /* 0x000fe40000201000 */
[----:B0-----:R-:W-:-:S04]  /*5b40*/  ISETP.NE.U32.AND P0, PT, R24, RZ, PT ;  /* 0x000000ff1800720c */ /* 0x001fc80003f05070 */
[----:B------:R-:W-:Y:S01]  /*5b50*/  ISETP.NE.AND.EX P0, PT, R25, RZ, PT, P0 ;  /* 0x000000ff1900720c */ /* 0x000fe20003f05300 */
[----:B------:R-:W0:Y:S01]  /*5b60*/  LDC R0, c[0x0][0x144] ;  /* 0x00005100ff007b82 */ /* 0x000e220000000800 */
[-C--:B-1----:R-:W-:Y:S01]  /*5b70*/  SHF.R.U64 R10, R4, R6.reuse, R3 ;  /* 0x00000006040a7219 */ /* 0x082fe20000001203 */
[----:B---3--:R-:W-:Y:S01]  /*5b80*/  IMAD.MOV R7, RZ, RZ, -R7 ;  /* 0x000000ffff077224 */ /* 0x008fe200078e0a07 */
[----:B------:R-:W-:Y:S01]  /*5b90*/  SHF.R.U32.HI R3, RZ, R6, R3 ;  /* 0x00000006ff037219 */ /* 0x000fe20000011603 */
[----:B------:R-:W-:-:S04]  /*5ba0*/  FMUL R6, R5, UR4 ;  /* 0x0000000405067c20 */ /* 0x000fc80008400000 */
[----:B------:R-:W1:Y:S01]  /*5bb0*/  LDC R15, c[0x0][0x148] ;  /* 0x00005200ff0f7b82 */ /* 0x000e620000000800 */
[----:B------:R3:W0:Y:S01]  /*5bc0*/  F2I.U32.TRUNC.NTZ R14, R6 ;  /* 0x00000006000e7305 */ /* 0x000622000020f000 */
[-CC-:B--2---:R-:W-:Y:S02]  /*5bd0*/  SHF.R.U64 R12, R10, R8.reuse, R3.reuse ;  /* 0x000000080a0c7219 */ /* 0x184fe40000001203 */
[----:B------:R-:W-:-:S04]  /*5be0*/  SHF.R.U32.HI R3, RZ, R8, R3 ;  /* 0x00000008ff037219 */ /* 0x000fc80000011603 */
[----:B------:R-:W2:Y:S01]  /*5bf0*/  LDC R21, c[0x0][0x600] ;  /* 0x00018000ff157b82 */ /* 0x000ea20000000800 */
[-CC-:B----4-:R-:W-:Y:S02]  /*5c00*/  SHF.R.U64 R13, R12, R22.reuse, R3.reuse ;  /* 0x000000160c0d7219 */ /* 0x190fe40000001203 */
[----:B------:R-:W-:-:S03]  /*5c10*/  SHF.R.U32.HI R5, RZ, R22, R3 ;  /* 0x00000016ff057219 */ /* 0x000fc60000011603 */
[----:B------:R-:W-:Y:S02]  /*5c20*/  IMAD.MOV.U32 R4, RZ, RZ, R13 ;  /* 0x000000ffff047224 */ /* 0x000fe400078e000d */
[----:B------:R-:W4:Y:S01]  /*5c30*/  LDC R26, c[0x0][0x648] ;  /* 0x00019200ff1a7b82 */ /* 0x000f220000000800 */
[----:B0-----:R-:W-:-:S07]  /*5c40*/  IMAD R22, R0, R7, R19 ;  /* 0x0000000700167224 */ /* 0x001fce00078e0213 */
[----:B------:R-:W0:Y:S08]  /*5c50*/  LDC R27, c[0x0][0x638] ;  /* 0x00018e00ff1b7b82 */ /* 0x000e300000000800 */
[----:B------:R-:W0:Y:S01]  /*5c60*/  LDC R28, c[0x0][0x610] ;  /* 0x00018400ff1c7b82 */ /* 0x000e220000000800 */
[----:B-1-3--:R-:W-:Y:S05]  /*5c70*/  @!P0 BRA `(.L_x_172) ;  /* 0x0000000000288947 */ /* 0x00afea0003800000 */
[----:B------:R-:W1:Y:S02]  /*5c80*/  LDC R0, c[0x0][0x64c] ;  /* 0x00019300ff007b82 */ /* 0x000e640000000800 */
[----:B-1----:R-:W-:-:S05]  /*5c90*/  IADD3 R3, P0, R13, R0, RZ ;  /* 0x000000000d037210 */ /* 0x002fca0007f1e0ff */
        /* <DEDUP_REMOVED lines=8> */
.L_x_172:
[----:B------:R-:W-:Y:S01]  /*5d20*/  ISETP.NE.AND P0, PT, R2, 0x1, PT ;  /* 0x000000010200780c */ /* 0x000fe20003f05270 */
[----:B------:R-:W-:Y:S01]  /*5d30*/  IMAD.MOV R14, RZ, RZ, -R14 ;  /* 0x000000ffff0e7224 */ /* 0x000fe200078e0a0e */
[----:B----4-:R-:W-:Y:S01]  /*5d40*/  SHF.R.U64 R0, R4, R26, R5 ;  /* 0x0000001a04007219 */ /* 0x010fe20000001205 */
[----:B--2---:R-:W-:Y:S01]  /*5d50*/  VIADD R5, R21, 0xffffffff ;  /* 0xffffffff15057836 */ /* 0x004fe20000000000 */
[----:B------:R-:W-:-:S03]  /*5d60*/  LOP3.LUT R3, R12, R99, RZ, 0xc0, !PT ;  /* 0x000000630c037212 */ /* 0x000fc600078ec0ff */
[----:B------:R-:W-:Y:S01]  /*5d70*/  IMAD.MOV R4, RZ, RZ, -R0 ;  /* 0x000000ffff047224 */ /* 0x000fe200078e0a00 */
[----:B------:R-:W-:Y:S01]  /*5d80*/  LOP3.LUT R5, R10, R5, RZ, 0xc0, !PT ;  /* 0x000000050a057212 */ /* 0x000fe200078ec0ff */
[----:B------:R-:W-:Y:S02]  /*5d90*/  IMAD R3, R96, R0, R3 ;  /* 0x0000000060037224 */ /* 0x000fe400078e0203 */
[----:B0-----:R-:W-:Y:S02]  /*5da0*/  IMAD R0, R4, R27, R13 ;  /* 0x0000001b04007224 */ /* 0x001fe400078e020d */
[----:B------:R-:W-:Y:S02]  /*5db0*/  @P0 IMAD R22, R15, R14, R20 ;  /* 0x0000000e0f160224 */ /* 0x000fe400078e0214 */
[----:B------:R-:W-:Y:S02]  /*5dc0*/  IMAD.MOV.U32 R4, RZ, RZ, 0x1 ;  /* 0x00000001ff047424 */ /* 0x000fe400078e00ff */
[----:B------:R-:W-:-:S02]  /*5dd0*/  IMAD R22, R3, R28, R22 ;  /* 0x0000001c03167224 */ /* 0x000fc400078e0216 */
[----:B------:R-:W-:Y:S01]  /*5de0*/  IMAD R3, R0, R21, R5 ;  /* 0x0000001500037224 */ /* 0x000fe200078e0205 */
[----:B------:R-:W-:-:S04]  /*5df0*/  PRMT R0, R4, 0x7610, R0 ;  /* 0x0000761004007816 */ /* 0x000fc80000000000 */
[----:B------:R-:W-:Y:S02]  /*5e00*/  SEL R19, R3, R22, !P0 ;  /* 0x0000001603137207 */ /* 0x000fe40004000000 */
[----:B------:R-:W-:-:S07]  /*5e10*/  SEL R22, R22, R3, !P0 ;  /* 0x0000000316167207 */ /* 0x000fce0004000000 */
.L_x_170:
[----:B------:R-:W-:Y:S02]  /*5e20*/  LOP3.LUT P0, RZ, R0, 0xff, RZ, 0xc0, !PT ;  /* 0x000000ff00ff7812 */ /* 0x000fe4000780c0ff */
[----:B------:R-:W-:-:S11]  /*5e30*/  LOP3.LUT R102, R102, 0x1, RZ, 0x3c, !PT ;  /* 0x0000000166667812 */ /* 0x000fd600078e3cff */
[----:B------:R-:W-:Y:S05]  /*5e40*/  @P0 BRA `(.L_x_173) ;  /* 0xffffffbc00740947 */ /* 0x000fea000383ffff */
[----:B------:R-:W-:Y:S05]  /*5e50*/  EXIT ;  /* 0x000000000000794d */ /* 0x000fea0003800000 */
.L_x_18:
[----:B------:R-:W-:-:S08]  /*5e60*/  ISETP.NE.AND P0, PT, R14, RZ, PT ;  /* 0x000000ff0e00720c */ /* 0x000fd00003f05270 */
[----:B0-----:R-:W0:-:S00]  /*5e70*/  USETMAXREG.DEALLOC.CTAPOOL 0x28 ;  /* 0x00000028000079c8 */ /* 0x001e0000080e0500 */
[----:B------:R-:W-:Y:S05]  /*5e80*/  @P0 EXIT ;  /* 0x000000000000094d */ /* 0x000fea0003800000 */
[----:B0-----:R-:W-:Y:S01]  /*5e90*/  LOP3.LUT P0, RZ, R8, 0xff, RZ, 0xc0, !PT ;  /* 0x000000ff08ff7812 */ /* 0x001fe2000780c0ff */
[----:B------:R-:W-:Y:S02]  /*5ea0*/  IMAD.MOV.U32 R3, RZ, RZ, 0x1 ;  /* 0x00000001ff037424 */ /* 0x000fe400078e00ff */
[----:B------:R-:W-:-:S10]  /*5eb0*/  IMAD.MOV.U32 R8, RZ, RZ, RZ ;  /* 0x000000ffff087224 */ /* 0x000fd400078e00ff */
[----:B------:R-:W-:Y:S05]  /*5ec0*/  @!P0 BRA `(.L_x_174) ;  /* 0x0000000c00808947 */ /* 0x000fea0003800000 */
[----:B------:R-:W0:Y:S01]  /*5ed0*/  S2UR UR9, SR_CgaCtaId ;  /* 0x00000000000979c3 */ /* 0x000e220000008800 */
[----:B------:R-:W-:Y:S01]  /*5ee0*/  ULDC UR5, c[0x0][0x658] ;  /* 0x0001960000057ab9 */ /* 0x000fe20000000800 */
[----:B------:R-:W-:Y:S01]  /*5ef0*/  UMOV UR10, 0xffffffff ;  /* 0xffffffff000a7882 */ /* 0x000fe20000000000 */
[----:B------:R-:W-:Y:S01]  /*5f00*/  UMOV UR14, 0x1 ;  /* 0x00000001000e7882 */ /* 0x000fe20000000000 */
[----:B------:R-:W-:Y:S01]  /*5f10*/  USHF.L.U32 UR10, UR10, UR5, URZ ;  /* 0x000000050a0a7299 */ /* 0x000fe2000800063f */
[----:B------:R-:W-:Y:S01]  /*5f20*/  LOP3.LUT P0, RZ, R5, 0x1f, RZ, 0xc0, !PT ;  /* 0x0000001f05ff7812 */ /* 0x000fe2000780c0ff */
[----:B------:R-:W-:Y:S01]  /*5f30*/  BSSY B0, `(.L_x_174) ;  /* 0x00000d9000007945 */ /* 0x000fe20003800000 */
[C---:B------:R-:W-:Y:S01]  /*5f40*/  ISETP.NE.AND P2, PT, R4.reuse, RZ, PT ;  /* 0x000000ff0400720c */ /* 0x040fe20003f45270 */
[----:B------:R-:W-:Y:S01]  /*5f50*/  IMAD.MOV.U32 R10, RZ, RZ, 0x1 ;  /* 0x00000001ff0a7424 */ /* 0x000fe200078e00ff */
[----:B------:R-:W-:Y:S01]  /*5f60*/  ISETP.NE.OR P0, PT, R4, RZ, !P0 ;  /* 0x000000ff0400720c */ /* 0x000fe20004705670 */
[----:B------:R-:W-:Y:S01]  /*5f70*/  IMAD.MOV.U32 R3, RZ, RZ, 0x1 ;  /* 0x00000001ff037424 */ /* 0x000fe200078e00ff */
[----:B------:R-:W-:Y:S01]  /*5f80*/  LOP3.LUT R9, R23, 0x2, RZ, 0xfc, !PT ;  /* 0x0000000217097812 */ /* 0x000fe200078efcff */
[----:B------:R-:W-:Y:S01]  /*5f90*/  IMAD.MOV.U32 R8, RZ, RZ, RZ ;  /* 0x000000ffff087224 */ /* 0x000fe200078e00ff */
[----:B------:R-:W-:Y:S01]  /*5fa0*/  ULDC UR4, c[0x0][0x600] ;  /* 0x0001800000047ab9 */ /* 0x000fe20000000800 */
[----:B------:R-:W-:Y:S01]  /*5fb0*/  UMOV UR19, 0x1111 ;  /* 0x0000111100137882 */ /* 0x000fe20000000000 */
[----:B------:R-:W-:-:S02]  /*5fc0*/  UIADD3 UR25, UR40, 0x1, URZ ;  /* 0x0000000128197890 */ /* 0x000fc4000fffe03f */
[----:B------:R-:W-:Y:S02]  /*5fd0*/  UIADD3 UR4, UR4, -0x1, URZ ;  /* 0xffffffff04047890 */ /* 0x000fe4000fffe03f */
[----:B------:R-:W-:Y:S01]  /*5fe0*/  USHF.L.U32 UR5, UR14, UR5, URZ ;  /* 0x000000050e057299 */ /* 0x000fe2000800063f */
[----:B------:R-:W-:Y:S01]  /*5ff0*/  ULDC.64 UR26, c[0x0][0x198] ;  /* 0x00006600001a7ab9 */ /* 0x000fe20000000a00 */
[----:B0-----:R-:W-:Y:S02]  /*6000*/  USHF.R.U32.HI UR24, URZ, 0x2, UR9 ;  /* 0x000000023f187899 */ /* 0x001fe40008011609 */
[----:B------:R-:W-:Y:S02]  /*6010*/  ULOP3.LUT UR8, UR9, 0x3, URZ, 0xc0, !UPT ;  /* 0x0000000309087892 */ /* 0x000fe4000f8ec03f */
[----:B------:R-:W-:Y:S02]  /*6020*/  USHF.L.U32 UR6, UR9, 0x5, URZ ;  /* 0x0000000509067899 */ /* 0x000fe4000800063f */
[----:B------:R-:W-:-:S02]  /*6030*/  USHF.L.U32 UR7, UR9, 0xa, URZ ;  /* 0x0000000a09077899 */ /* 0x000fc4000800063f */
[----:B------:R-:W-:Y:S02]  /*6040*/  ULOP3.LUT UR9, UR9, 0xfffffffc, URZ, 0xc0, !UPT ;  /* 0xfffffffc09097892 */ /* 0x000fe4000f8ec03f */
[----:B------:R-:W-:Y:S02]  /*6050*/  UISETP.GT.U32.AND UP0, UPT, UR8, 0xffff, UPT ;  /* 0x0000ffff0800788c */ /* 0x000fe4000bf04070 */
[----:B------:R-:W-:Y:S02]  /*6060*/  ULOP3.LUT UR11, UR9, 0x1, URZ, 0xfc, !UPT ;  /* 0x00000001090b7892 */ /* 0x000fe4000f8efc3f */
[----:B------:R-:W-:Y:S02]  /*6070*/  ULOP3.LUT UR12, UR9, 0x2, URZ, 0xfc, !UPT ;  /* 0x00000002090c7892 */ /* 0x000fe4000f8efc3f */
[----:B------:R-:W-:Y:S02]  /*6080*/  ULOP3.LUT UR13, UR7, 0xc00, URZ, 0xc0, !UPT ;  /* 0x00000c00070d7892 */ /* 0x000fe4000f8ec03f */
[----:B------:R-:W-:-:S02]  /*6090*/  ULOP3.LUT UR7, URZ, UR10, URZ, 0x33, !UPT ;  /* 0x0000000a3f077292 */ /* 0x000fc4000f8e333f */
[----:B------:R-:W-:Y:S02]  /*60a0*/  USHF.L.U32 UR10, UR14, UR9, URZ ;  /* 0x000000090e0a7299 */ /* 0x000fe4000800063f */
[----:B------:R-:W-:Y:S02]  /*60b0*/  ULOP3.LUT UR9, UR9, 0x3, URZ, 0xfc, !UPT ;  /* 0x0000000309097892 */ /* 0x000fe4000f8efc3f */
[----:B------:R-:W-:Y:S02]  /*60c0*/  USHF.L.U32 UR11, UR14, UR11, URZ ;  /* 0x0000000b0e0b7299 */ /* 0x000fe4000800063f */
[----:B------:R-:W-:Y:S02]  /*60d0*/  USHF.L.U32 UR12, UR14, UR12, URZ ;  /* 0x0000000c0e0c7299 */ /* 0x000fe4000800063f */
[----:B------:R-:W-:Y:S02]  /*60e0*/  USEL UR8, UR8, 0xffff, !UP0 ;  /* 0x0000ffff08087887 */ /* 0x000fe4000c000000 */
[----:B------:R-:W-:-:S02]  /*60f0*/  USHF.L.U32 UR9, UR14, UR9, URZ ;  /* 0x000000090e097299 */ /* 0x000fc4000800063f */
[----:B------:R-:W-:Y:S02]  /*6100*/  ULOP3.LUT UR10, UR12, UR10, UR11, 0xfe, !UPT ;  /* 0x0000000a0c0a7292 */ /* 0x000fe4000f8efe0b */
[----:B------:R-:W-:Y:S02]  /*6110*/  ULOP3.LUT UR8, UR8, 0xffff, URZ, 0xc0, !UPT ;  /* 0x0000ffff08087892 */ /* 0x000fe4000f8ec03f */
[----:B------:R-:W-:Y:S02]  /*6120*/  ULEA UR28, UR24, 0x380, 0x9 ;  /* 0x00000380181c7891 */ /* 0x000fe4000f8e483f */
[----:B------:R-:W-:Y:S02]  /*6130*/  ULOP3.LUT UR6, UR6, 0x60, URZ, 0xc0, !UPT ;  /* 0x0000006006067892 */ /* 0x000fe4000f8ec03f */
[----:B------:R-:W-:Y:S02]  /*6140*/  UIADD3 UR13, UR13, 0x12b80, URZ ;  /* 0x00012b800d0d7890 */ /* 0x000fe4000fffe03f */
[----:B------:R-:W-:-:S02]  /*6150*/  ULOP3.LUT UR18, UR10, UR9, URZ, 0xfc, !UPT ;  /* 0x000000090a127292 */ /* 0x000fc4000f8efc3f */
[----:B------:R-:W-:-:S12]  /*6160*/  USHF.L.U32 UR19, UR19, UR8, URZ ;  /* 0x0000000813137299 */ /* 0x000fd8000800063f */
.L_x_186:
[----:B------:R-:W-:-:S03]  /*6170*/  UMOV UR8, 0xffffffff ;  /* 0xffffffff00087882 */ /* 0x000fc60000000000 */
[----:B------:R-:W-:Y:S05]  /*6180*/  BRA.DIV UR8, `(.L_x_175) ;  /* 0x0000002208907947 */ /* 0x000fea000b800000 */
[----:B------:R-:W-:-:S13]  /*6190*/  ELECT P6, URZ, PT ;  /* 0x00000000003f782f */ /* 0x000fda00038c0000 */
.L_x_232:
[----:B------:R-:W0:Y:S01]  /*61a0*/  LDC R4, c[0x0][0x28c] ;  /* 0x0000a300ff047b82 */ /* 0x000e220000000800 */
[----:B------:R-:W-:Y:S01]  /*61b0*/  BSSY B1, `(.L_x_176) ;  /* 0x000003a000017945 */ /* 0x000fe20003800000 */
[----:B0-----:R-:W-:-:S13]  /*61c0*/  ISETP.LT.OR P6, PT, R4, 0x1, !P6 ;  /* 0x000000010400780c */ /* 0x001fda00077c1670 */
[----:B------:R-:W-:Y:S05]  /*61d0*/  @P6 BRA `(.L_x_177) ;  /* 0x0000000000dc6947 */ /* 0x000fea0003800000 */
[----:B------:R-:W-:Y:S01]  /*61e0*/  LEA R22, R22, UR24, 0x2 ;  /* 0x0000001816167c11 */ /* 0x000fe2000f8e10ff */
[----:B------:R-:W-:Y:S01]  /*61f0*/  IMAD.MOV.U32 R13, RZ, RZ, RZ ;  /* 0x000000ffff0d7224 */ /* 0x000fe200078e00ff */
[----:B------:R-:W-:Y:S01]  /*6200*/  LEA R19, R19, UR6, 0x7 ;  /* 0x0000000613137c11 */ /* 0x000fe2000f8e38ff */
[----:B------:R-:W-:Y:S02]  /*6210*/  IMAD.U32 R14, RZ, RZ, UR25 ;  /* 0x00000019ff0e7e24 */ /* 0x000fe4000f8e00ff */
[----:B------:R-:W-:Y:S02]  /*6220*/  IMAD.MOV.U32 R4, RZ, RZ, R3 ;  /* 0x000000ffff047224 */ /* 0x000fe400078e0003 */
[----:B------:R-:W-:Y:S02]  /*6230*/  IMAD.MOV.U32 R5, RZ, RZ, R8 ;  /* 0x000000ffff057224 */ /* 0x000fe400078e0008 */
[----:B------:R-:W-:-:S07]  /*6240*/  IMAD.SHL.U32 R22, R22, 0x10, RZ ;  /* 0x0000001016167824 */ /* 0x000fce00078e00ff */
.L_x_181:
[----:B------:R-:W0:Y:S01]  /*6250*/  S2R R7, SR_CgaCtaId ;  /* 0x0000000000077919 */ /* 0x000e220000008800 */
[----:B------:R-:W-:-:S04]  /*6260*/  MOV R6, 0x400 ;  /* 0x0000040000067802 */ /* 0x000fc80000000f00 */
[----:B0-----:R-:W-:Y:S02]  /*6270*/  LEA R12, R7, R6, 0x18 ;  /* 0x00000006070c7211 */ /* 0x001fe400078ec0ff */
[----:B------:R-:W-:Y:S01]  /*6280*/  SHF.L.U32 R6, R4, 0x1f, RZ ;  /* 0x0000001f04067819 */ /* 0x000fe200000006ff */
[----:B------:R-:W0:Y:S02]  /*6290*/  @!P2 LDC R7, c[0x0][0x500] ;  /* 0x00014000ff07ab82 */ /* 0x000e240000000800 */
[----:B------:R-:W-:-:S04]  /*62a0*/  IMAD R11, R5, 0x8, R12 ;  /* 0x00000008050b7824 */ /* 0x000fc800078e020c */
[----:B------:R-:W1:Y:S02]  /*62b0*/  SYNCS.PHASECHK.TRANS64.TRYWAIT P1, [R11+URZ+0x128], R6 ;  /* 0x000128060b0075a7 */ /* 0x000e64000802017f */
[----:B-1----:R-:W-:Y:S05]  /*62c0*/  @!P1 BRA `(.L_x_178) ;  /* 0x0000002000609947 */ /* 0x002fea0003800000 */
.L_x_233:
[----:B-1----:R-:W-:Y:S01]  /*62d0*/  PRMT R6, R9, 0x9910, RZ ;  /* 0x0000991009067816 */ /* 0x002fe200000000ff */
[----:B0-----:R0:W-:Y:S03]  /*62e0*/  @!P2 SYNCS.ARRIVE.TRANS64 RZ, [R11+URZ], R7 ;  /* 0x000000070bffa9a7 */ /* 0x0011e6000800003f */
[----:B------:R-:W-:-:S13]  /*62f0*/  ISETP.NE.AND P1, PT, R6, 0x2, PT ;  /* 0x000000020600780c */ /* 0x000fda0003f25270 */
[----:B0-----:R-:W-:Y:S05]  /*6300*/  @P1 BRA `(.L_x_179) ;  /* 0x0000000000041947 */ /* 0x001fea0003800000 */
[----:B------:R-:W-:Y:S01]  /*6310*/  BPT.TRAP 0x1 ;  /* 0x000000040000795c */ /* 0x000fe20000300000 */
.L_x_179:
[----:B------:R-:W-:Y:S05]  /*6320*/  @P0 BRA `(.L_x_180) ;  /* 0x0000000000040947 */ /* 0x000fea0003800000 */
[----:B------:R-:W-:Y:S01]  /*6330*/  BPT.TRAP 0x1 ;  /* 0x000000040000795c */ /* 0x000fe20000300000 */
.L_x_180:
[----:B------:R-:W-:Y:S01]  /*6340*/  R2UR UR11, R5 ;  /* 0x00000000050b72ca */ /* 0x000fe200000e0000 */
[----:B------:R-:W-:Y:S01]  /*6350*/  VIADD R14, R14, 0xffffffff ;  /* 0xffffffff0e0e7836 */ /* 0x000fe20000000000 */
[----:B------:R-:W-:Y:S01]  /*6360*/  R2UR UR21, R12 ;  /* 0x000000000c1572ca */ /* 0x000fe200000e0000 */
[----:B------:R-:W-:Y:S01]  /*6370*/  UIADD3 UR14, UP0, UR26, 0xf0, URZ ;  /* 0x000000f01a0e7890 */ /* 0x000fe2000ff1e03f */
[----:B------:R-:W-:Y:S01]  /*6380*/  R2UR UR22, R22 ;  /* 0x00000000161672ca */ /* 0x000fe200000e0000 */
[----:B------:R-:W-:Y:S01]  /*6390*/  UIADD3 UR30, UP1, UR26, 0x1f0, URZ ;  /* 0x000001f01a1e7890 */ /* 0x000fe2000ff3e03f */
[----:B------:R-:W-:Y:S01]  /*63a0*/  R2UR UR9, R11 ;  /* 0x000000000b0972ca */ /* 0x000fe200000e0000 */
[----:B------:R-:W-:Y:S01]  /*63b0*/  UIADD3.X UR15, URZ, UR27, URZ, UP0, !UPT ;  /* 0x0000001b3f0f7290 */ /* 0x000fe200087fe43f */
[----:B------:R-:W-:Y:S01]  /*63c0*/  R2UR UR10, R13 ;  /* 0x000000000d0a72ca */ /* 0x000fe200000e0000 */
[----:B------:R-:W-:Y:S01]  /*63d0*/  UPRMT UR20, URZ, 0x5410, UR19 ;  /* 0x000054103f147896 */ /* 0x000fe20008000013 */
[----:B------:R-:W-:Y:S01]  /*63e0*/  R2UR UR12, R18 ;  /* 0x00000000120c72ca */ /* 0x000fe200000e0000 */
[----:B------:R-:W-:Y:S01]  /*63f0*/  VIADD R5, R5, 0x1 ;  /* 0x0000000105057836 */ /* 0x000fe20000000000 */
[----:B------:R-:W-:Y:S01]  /*6400*/  R2UR UR23, R19 ;  /* 0x00000000131772ca */ /* 0x000fe200000e0000 */
[----:B------:R-:W-:Y:S01]  /*6410*/  ULEA UR8, UR11, UR28, 0xb ;  /* 0x0000001c0b087291 */ /* 0x000fe2000f8e583f */
[----:B------:R-:W-:Y:S01]  /*6420*/  ISETP.GT.AND P3, PT, R14, 0x1, PT ;  /* 0x000000010e00780c */ /* 0x000fe20003f64270 */
[----:B------:R-:W-:Y:S01]  /*6430*/  ULEA UR11, UR11, UR13, 0xc ;  /* 0x0000000d0b0b7291 */ /* 0x000fe2000f8e603f */
[----:B------:R-:W-:Y:S01]  /*6440*/  ISETP.NE.AND P1, PT, R5, 0x25, PT ;  /* 0x000000250500780c */ /* 0x000fe20003f25270 */
[----:B------:R-:W-:Y:S01]  /*6450*/  UIADD3 UR8, UR21, UR8, URZ ;  /* 0x0000000815087290 */ /* 0x000fe2000fffe03f */
[----:B------:R-:W-:Y:S01]  /*6460*/  VIADD R13, R13, 0x20 ;  /* 0x000000200d0d7836 */ /* 0x000fe20000000000 */
[----:B------:R-:W-:Y:S01]  /*6470*/  UIADD3 UR21, UR21, UR11, URZ ;  /* 0x0000000b15157290 */ /* 0x000fe2000fffe03f */
[----:B------:R-:W-:Y:S01]  /*6480*/  SEL R7, RZ, 0x1, P1 ;  /* 0x00000001ff077807 */ /* 0x000fe20000800000 */
[----:B------:R-:W-:Y:S01]  /*6490*/  UPRMT UR29, URZ, 0x5410, UR18 ;  /* 0x000054103f1d7896 */ /* 0x000fe20008000012 */
[----:B------:R-:W-:Y:S01]  /*64a0*/  SEL R5, R5, RZ, P1 ;  /* 0x000000ff05057207 */ /* 0x000fe20000800000 */
[----:B------:R-:W-:Y:S01]  /*64b0*/  UIADD3.X UR31, URZ, UR27, URZ, UP1, !UPT ;  /* 0x0000001b3f1f7290 */ /* 0x000fe20008ffe43f */
[----:B------:R-:W-:Y:S01]  /*64c0*/  LOP3.LUT R4, R4, R7, RZ, 0x3c, !PT ;  /* 0x0000000704047212 */ /* 0x000fe200078e3cff */
[----:B------:R-:W-:Y:S01]  /*64d0*/  UMOV UR16, 0x0 ;  /* 0x0000000000107882 */ /* 0x000fe20000000000 */
[----:B------:R-:W-:Y:S01]  /*64e0*/  UMOV UR17, 0x10000000 ;  /* 0x1000000000117882 */ /* 0x000fe20000000000 */
[----:B------:R-:W-:-:S02]  /*64f0*/  UMOV UR11, UR22 ;  /* 0x00000016000b7c82 */ /* 0x000fc40008000000 */
[----:B------:R0:W-:Y:S02]  /*6500*/  UTMALDG.3D.MULTICAST [UR8], [UR14], UR20, desc[UR16] ;  /* 0x000010080e0073b4 */ /* 0x0001e40008011814 */
[----:B0-----:R-:W-:Y:S01]  /*6510*/  UMOV UR8, UR21 ;  /* 0x0000001500087c82 */ /* 0x001fe20008000000 */
[----:B------:R-:W-:Y:S02]  /*6520*/  UMOV UR11, UR23 ;  /* 0x00000017000b7c82 */ /* 0x000fe40008000000 */
[----:B------:R0:W-:Y:S02]  /*6530*/  UTMALDG.3D.MULTICAST [UR8], [UR30], UR29, desc[UR16] ;  /* 0x000010081e0073b4 */ /* 0x0001e4000801181d */
[----:B0-----:R-:W-:Y:S05]  /*6540*/  @P3 BRA `(.L_x_181) ;  /* 0xfffffffc00403947 */ /* 0x001fea000383ffff */
.L_x_177:
[----:B------:R-:W-:Y:S05]  /*6550*/  BSYNC B1 ;  /* 0x0000000000017941 */ /* 0x000fea0003800000 */
.L_x_176:
[----:B------:R-:W2:Y:S01]  /*6560*/  LDL.64 R20, [R1] ;  /* 0x0000000001147983 */ /* 0x000ea20000100a00 */
[----:B------:R-:W-:Y:S01]  /*6570*/  LOP3.LUT P4, RZ, R10, 0xff, RZ, 0xc0, !PT ;  /* 0x000000ff0aff7812 */ /* 0x000fe2000788c0ff */
[----:B------:R-:W-:Y:S01]  /*6580*/  VIADD R11, R8, UR40 ;  /* 0x00000028080b7c36 */ /* 0x000fe20008000000 */
[----:B------:R-:W-:Y:S01]  /*6590*/  ULDC.64 UR8, c[0x0][0x650] ;  /* 0x0001940000087ab9 */ /* 0x000fe20000000a00 */
[----:B------:R-:W-:Y:S01]  /*65a0*/  IMAD.U32 R8, RZ, RZ, UR40 ;  /* 0x00000028ff087e24 */ /* 0x000fe2000f8e00ff */
[----:B------:R-:W-:Y:S01]  /*65b0*/  UISETP.GE.U32.AND UP0, UPT, UR40, 0x25, UPT ;  /* 0x000000252800788c */ /* 0x000fe2000bf06070 */
[C---:B------:R-:W-:Y:S01]  /*65c0*/  IMAD.WIDE.U32 R4, R11.reuse, -0x45306eb3, RZ ;  /* 0xbacf914d0b047825 */ /* 0x040fe200078e00ff */
[----:B------:R-:W-:Y:S01]  /*65d0*/  ISETP.GT.U32.AND P1, PT, R11, 0x24, PT ;  /* 0x000000240b00780c */ /* 0x000fe20003f24070 */
[----:B------:R-:W-:Y:S01]  /*65e0*/  BSSY B1, `(.L_x_182) ;  /* 0x000006b000017945 */ /* 0x000fe20003800000 */
[----:B------:R-:W-:Y:S01]  /*65f0*/  PRMT R10, RZ, 0x7610, R10 ;  /* 0x00007610ff0a7816 */ /* 0x000fe2000000000a */
[----:B------:R-:W-:Y:S01]  /*6600*/  IMAD.MOV.U32 R22, RZ, RZ, -0x1 ;  /* 0xffffffffff167424 */ /* 0x000fe200078e00ff */
[----:B------:R-:W-:Y:S01]  /*6610*/  ISETP.LT.U32.AND P1, PT, R8, 0x25, P1 ;  /* 0x000000250800780c */ /* 0x000fe20000f21070 */
[----:B------:R-:W-:Y:S01]  /*6620*/  IMAD.MOV.U32 R19, RZ, RZ, -0x1 ;  /* 0xffffffffff137424 */ /* 0x000fe200078e00ff */
[----:B------:R-:W-:Y:S01]  /*6630*/  PLOP3.LUT P3, PT, PT, PT, UP0, 0x80, 0x0 ;  /* 0x000000000000781c */ /* 0x000fe20003f6f008 */
[----:B------:R-:W0:Y:S01]  /*6640*/  @P4 S2R R7, SR_CgaCtaId ;  /* 0x0000000000074919 */ /* 0x000e220000008800 */
[----:B------:R-:W-:Y:S01]  /*6650*/  SEL R4, RZ, 0x1, !P1 ;  /* 0x00000001ff047807 */ /* 0x000fe20004800000 */
[----:B------:R-:W-:Y:S01]  /*6660*/  IMAD.MOV.U32 R18, RZ, RZ, -0x1 ;  /* 0xffffffffff127424 */ /* 0x000fe200078e00ff */
[----:B------:R-:W-:-:S02]  /*6670*/  @P4 MOV R6, 0x400 ;  /* 0x0000040000064802 */ /* 0x000fc40000000f00 */
[----:B------:R-:W-:Y:S02]  /*6680*/  LOP3.LUT R3, R3, R4, RZ, 0x3c, !PT ;  /* 0x0000000403037212 */ /* 0x000fe400078e3cff */
[----:B------:R-:W-:Y:S02]  /*6690*/  PRMT R4, RZ, 0x7610, R4 ;  /* 0x00007610ff047816 */ /* 0x000fe40000000004 */
[----:B0-----:R-:W-:Y:S01]  /*66a0*/  @P4 LEA R6, R7, R6, 0x18 ;  /* 0x0000000607064211 */ /* 0x001fe200078ec0ff */
[----:B------:R-:W-:-:S03]  /*66b0*/  IMAD.IADD R7, R11, 0x1, -R5 ;  /* 0x000000010b077824 */ /* 0x000fc600078e0a05 */
[----:B------:R0:W-:Y:S02]  /*66c0*/  @P4 SYNCS.ARRIVE.TRANS64.A1T0 RZ, [R6+URZ+0x288], RZ ;  /* 0x000288ff06ff49a7 */ /* 0x0001e4000810003f */
[----:B------:R-:W-:-:S04]  /*66d0*/  LEA.HI R7, R7, R5, RZ, 0x1f ;  /* 0x0000000507077211 */ /* 0x000fc800078ff8ff */
[----:B------:R-:W-:-:S04]  /*66e0*/  SHF.R.U32.HI R8, RZ, 0x5, R7 ;  /* 0x00000005ff087819 */ /* 0x000fc80000011607 */
[----:B------:R-:W-:Y:S01]  /*66f0*/  @P3 LOP3.LUT R3, R3, 0x1, R8, 0x78, !PT ;  /* 0x0000000103033812 */ /* 0x000fe200078e7808 */
[----:B------:R-:W-:Y:S01]  /*6700*/  IMAD R8, R8, -0x25, R11 ;  /* 0xffffffdb08087824 */ /* 0x000fe200078e020b */
[----:B--2---:R-:W-:-:S05]  /*6710*/  IADD3 R16, P1, R16, R20, RZ ;  /* 0x0000001410107210 */ /* 0x004fca0007f3e0ff */
[----:B------:R-:W-:Y:S01]  /*6720*/  IMAD.X R17, R17, 0x1, R0, P1 ;  /* 0x0000000111117824 */ /* 0x000fe200008e0600 */
[----:B------:R-:W-:-:S04]  /*6730*/  ISETP.GE.U32.AND P1, PT, R16, UR8, PT ;  /* 0x0000000810007c0c */ /* 0x000fc8000bf26070 */
[----:B------:R-:W-:-:S13]  /*6740*/  ISETP.GE.U32.AND.EX P1, PT, R17, UR9, PT, P1 ;  /* 0x0000000911007c0c */ /* 0x000fda000bf26110 */
[----:B0-----:R-:W-:Y:S05]  /*6750*/  @P1 BRA `(.L_x_183) ;  /* 0x00000004004c1947 */ /* 0x001fea0003800000 */
[----:B------:R-:W0:Y:S01]  /*6760*/  S2R R12, SR_CTAID.X ;  /* 0x00000000000c7919 */ /* 0x000e220000002500 */
[----:B------:R-:W-:Y:S01]  /*6770*/  ULDC.64 UR8, c[0x0][0x628] ;  /* 0x00018a0000087ab9 */ /* 0x000fe20000000a00 */
[----:B------:R-:W1:Y:S01]  /*6780*/  LDC R13, c[0x0][0x144] ;  /* 0x00005100ff0d7b82 */ /* 0x000e620000000800 */
[----:B------:R-:W-:Y:S01]  /*6790*/  ISETP.NE.U32.AND P1, PT, RZ, UR8, PT ;  /* 0x00000008ff007c0c */ /* 0x000fe2000bf25070 */
[----:B------:R-:W2:Y:S01]  /*67a0*/  S2R R11, SR_CTAID.Y ;  /* 0x00000000000b7919 */ /* 0x000ea20000002600 */
[----:B------:R-:W-:Y:S01]  /*67b0*/  ULDC UR10, c[0x0][0x150] ;  /* 0x00005400000a7ab9 */ /* 0x000fe20000000800 */
[----:B------:R-:W-:Y:S01]  /*67c0*/  ULDC UR11, c[0x0][0x630] ;  /* 0x00018c00000b7ab9 */ /* 0x000fe20000000800 */
[----:B------:R-:W-:Y:S01]  /*67d0*/  ISETP.NE.AND.EX P1, PT, RZ, UR9, PT, P1 ;  /* 0x00000009ff007c0c */ /* 0x000fe2000bf25310 */
[----:B------:R-:W-:Y:S01]  /*67e0*/  IMAD.MOV.U32 R4, RZ, RZ, R16 ;  /* 0x000000ffff047224 */ /* 0x000fe200078e0010 */
[----:B0-----:R-:W-:-:S05]  /*67f0*/  I2FP.F32.U32 R5, R12 ;  /* 0x0000000c00057245 */ /* 0x001fca0000201000 */
[----:B------:R-:W-:Y:S01]  /*6800*/  FMUL R14, R5, UR10 ;  /* 0x0000000a050e7c20 */ /* 0x000fe20008400000 */
[----:B------:R-:W-:-:S05]  /*6810*/  IMAD.MOV.U32 R5, RZ, RZ, R17 ;  /* 0x000000ffff057224 */ /* 0x000fca00078e0011 */
[----:B--2---:R-:W-:Y:S05]  /*6820*/  @!P1 BRA `(.L_x_184) ;  /* 0x0000000000289947 */ /* 0x004fea0003800000 */
[----:B------:R-:W-:Y:S02]  /*6830*/  ULDC UR10, c[0x0][0x634] ;  /* 0x00018d00000a7ab9 */ /* 0x000fe40000000800 */
[----:B------:R-:W-:-:S05]  /*6840*/  IADD3 R5, P1, R16, UR10, RZ ;  /* 0x0000000a10057c10 */ /* 0x000fca000ff3e0ff */
[----:B------:R-:W-:-:S04]  /*6850*/  IMAD.X R15, RZ, RZ, R17, P1 ;  /* 0x000000ffff0f7224 */ /* 0x000fc800008e0611 */
[----:B------:R-:W-:-:S04]  /*6860*/  IMAD.WIDE.U32 R6, R15, UR8, RZ ;  /* 0x000000080f067c25 */ /* 0x000fc8000f8e00ff */
[----:B------:R-:W-:-:S04]  /*6870*/  IMAD.WIDE.U32 R6, P1, R5, UR9, R6 ;  /* 0x0000000905067c25 */ /* 0x000fc8000f820006 */
[----:B------:R-:W-:-:S04]  /*6880*/  IMAD.WIDE.U32 R4, R5, UR8, RZ ;  /* 0x0000000805047c25 */ /* 0x000fc8000f8e00ff */
[----:B------:R-:W-:Y:S01]  /*6890*/  IMAD.MOV.U32 R4, RZ, RZ, R7 ;  /* 0x000000ffff047224 */ /* 0x000fe200078e0007 */
[----:B------:R-:W-:Y:S01]  /*68a0*/  IADD3 RZ, P3, R5, R6, RZ ;  /* 0x0000000605ff7210 */ /* 0x000fe20007f7e0ff */
[----:B------:R-:W-:-:S04]  /*68b0*/  IMAD.X R5, RZ, RZ, RZ, P1 ;  /* 0x000000ffff057224 */ /* 0x000fc800008e06ff */
[----:B------:R-:W-:-:S08]  /*68c0*/  IMAD.WIDE.U32.X R4, R15, UR9, R4, P3 ;  /* 0x000000090f047c25 */ /* 0x000fd000098e0404 */
.L_x_184:
[--C-:B------:R-:W-:Y:S01]  /*68d0*/  SHF.R.U64 R18, R4, UR11, R5.reuse ;  /* 0x0000000b04127c19 */ /* 0x100fe20008001205 */
[----:B------:R-:W0:Y:S01]  /*68e0*/  F2I.U32.TRUNC.NTZ R14, R14 ;  /* 0x0000000e000e7305 */ /* 0x000e22000020f000 */
[----:B------:R-:W-:Y:S01]  /*68f0*/  SHF.R.U32.HI R4, RZ, UR11, R5 ;  /* 0x0000000bff047c19 */ /* 0x000fe20008011605 */
[----:B------:R-:W-:Y:S01]  /*6900*/  ULDC.64 UR8, c[0x0][0x620] ;  /* 0x0001880000087ab9 */ /* 0x000fe20000000a00 */
[----:B------:R-:W-:Y:S01]  /*6910*/  IADD3 R7, P1, RZ, -R18, RZ ;  /* 0x80000012ff077210 */ /* 0x000fe20007f3e0ff */
[----:B------:R-:W-:Y:S01]  /*6920*/  ULDC.64 UR10, c[0x0][0x640] ;  /* 0x00019000000a7ab9 */ /* 0x000fe20000000a00 */
[----:B------:R-:W2:Y:S03]  /*6930*/  LDC R20, c[0x0][0x148] ;  /* 0x00005200ff147b82 */ /* 0x000ea60000000800 */
[----:B------:R-:W-:Y:S01]  /*6940*/  IMAD.X R4, RZ, RZ, ~R4, P1 ;  /* 0x000000ffff047224 */ /* 0x000fe200008e0e04 */
[----:B------:R-:W-:-:S03]  /*6950*/  ISETP.NE.U32.AND P1, PT, RZ, UR10, PT ;  /* 0x0000000aff007c0c */ /* 0x000fc6000bf25070 */
[----:B------:R-:W-:Y:S01]  /*6960*/  IMAD R6, R4, UR8, RZ ;  /* 0x0000000804067c24 */ /* 0x000fe2000f8e02ff */
[----:B------:R-:W-:Y:S01]  /*6970*/  ISETP.NE.AND.EX P1, PT, RZ, UR11, PT, P1 ;  /* 0x0000000bff007c0c */ /* 0x000fe2000bf25310 */
[----:B------:R-:W-:Y:S01]  /*6980*/  IMAD.WIDE.U32 R4, R7, UR8, R16 ;  /* 0x0000000807047c25 */ /* 0x000fe2000f8e0010 */
[----:B------:R-:W-:-:S03]  /*6990*/  ULDC UR8, c[0x0][0x618] ;  /* 0x0001860000087ab9 */ /* 0x000fc60000000800 */
[----:B------:R-:W-:Y:S01]  /*69a0*/  IMAD R7, R7, UR9, R6 ;  /* 0x0000000907077c24 */ /* 0x000fe2000f8e0206 */
[----:B------:R-:W-:Y:S01]  /*69b0*/  ULDC UR9, c[0x0][0x154] ;  /* 0x0000550000097ab9 */ /* 0x000fe20000000800 */
[----:B0-----:R-:W-:Y:S02]  /*69c0*/  IMAD.MOV R6, RZ, RZ, -R14 ;  /* 0x000000ffff067224 */ /* 0x001fe400078e0a0e */
[----:B------:R-:W-:Y:S02]  /*69d0*/  IMAD.IADD R5, R5, 0x1, R7 ;  /* 0x0000000105057824 */ /* 0x000fe400078e0207 */
[----:B-1----:R-:W-:Y:S01]  /*69e0*/  IMAD R12, R13, R6, R12 ;  /* 0x000000060d0c7224 */ /* 0x002fe200078e020c */
[----:B------:R-:W-:Y:S02]  /*69f0*/  I2FP.F32.U32 R6, R11 ;  /* 0x0000000b00067245 */ /* 0x000fe40000201000 */
[--C-:B------:R-:W-:Y:S02]  /*6a00*/  SHF.R.U64 R13, R4, UR8, R5.reuse ;  /* 0x00000008040d7c19 */ /* 0x100fe40008001205 */
[----:B------:R-:W-:Y:S01]  /*6a10*/  SHF.R.U32.HI R4, RZ, UR8, R5 ;  /* 0x00000008ff047c19 */ /* 0x000fe20008011605 */
[----:B------:R-:W-:Y:S01]  /*6a20*/  FMUL R6, R6, UR9 ;  /* 0x0000000906067c20 */ /* 0x000fe20008400000 */
[----:B------:R-:W-:-:S02]  /*6a30*/  ULDC UR8, c[0x0][0x608] ;  /* 0x0001820000087ab9 */ /* 0x000fc40000000800 */
[--C-:B------:R-:W-:Y:S01]  /*6a40*/  SHF.R.U64 R15, R13, UR8, R4.reuse ;  /* 0x000000080d0f7c19 */ /* 0x100fe20008001204 */
[----:B------:R0:W1:Y:S01]  /*6a50*/  F2I.U32.TRUNC.NTZ R21, R6 ;  /* 0x0000000600157305 */ /* 0x000062000020f000 */
[----:B------:R-:W-:Y:S01]  /*6a60*/  SHF.R.U32.HI R4, RZ, UR8, R4 ;  /* 0x00000008ff047c19 */ /* 0x000fe20008011604 */
[----:B------:R-:W-:-:S03]  /*6a70*/  ULDC UR8, c[0x0][0x658] ;  /* 0x0001960000087ab9 */ /* 0x000fc60000000800 */
[--C-:B------:R-:W-:Y:S02]  /*6a80*/  SHF.R.U64 R14, R15, UR8, R4.reuse ;  /* 0x000000080f0e7c19 */ /* 0x100fe40008001204 */
[----:B------:R-:W-:-:S03]  /*6a90*/  SHF.R.U32.HI R19, RZ, UR8, R4 ;  /* 0x00000008ff137c19 */ /* 0x000fc60008011604 */
[----:B------:R-:W-:Y:S02]  /*6aa0*/  IMAD.MOV.U32 R4, RZ, RZ, R14 ;  /* 0x000000ffff047224 */ /* 0x000fe400078e000e */
[----:B------:R-:W-:Y:S01]  /*6ab0*/  IMAD.MOV.U32 R5, RZ, RZ, R19 ;  /* 0x000000ffff057224 */ /* 0x000fe200078e0013 */
[----:B0-----:R-:W-:Y:S06]  /*6ac0*/  @!P1 BRA `(.L_x_185) ;  /* 0x0000000000289947 */ /* 0x001fec0003800000 */
        /* <DEDUP_REMOVED lines=10> */
.L_x_185:
[----:B------:R-:W-:Y:S01]  /*6b70*/  ISETP.NE.AND P1, PT, R2, 0x1, PT ;  /* 0x000000010200780c */ /* 0x000fe20003f25270 */
[----:B------:R-:W-:Y:S01]  /*6b80*/  ULDC UR8, c[0x0][0x648] ;  /* 0x0001920000087ab9 */ /* 0x000fe20000000800 */
[----:B------:R-:W-:Y:S01]  /*6b90*/  LOP3.LUT R15, R15, UR7, RZ, 0xc0, !PT ;  /* 0x000000070f0f7c12 */ /* 0x000fe2000f8ec0ff */
[----:B-1----:R-:W-:Y:S01]  /*6ba0*/  IMAD.MOV R21, RZ, RZ, -R21 ;  /* 0x000000ffff157224 */ /* 0x002fe200078e0a15 */
[----:B------:R-:W-:Y:S01]  /*6bb0*/  SHF.R.U64 R4, R4, UR8, R5 ;  /* 0x0000000804047c19 */ /* 0x000fe20008001205 */
[----:B------:R-:W-:Y:S01]  /*6bc0*/  ULDC UR8, c[0x0][0x638] ;  /* 0x00018e0000087ab9 */ /* 0x000fe20000000800 */
[----:B------:R-:W-:Y:S01]  /*6bd0*/  LOP3.LUT R13, R13, UR4, RZ, 0xc0, !PT ;  /* 0x000000040d0d7c12 */ /* 0x000fe2000f8ec0ff */
[----:B------:R-:W-:Y:S02]  /*6be0*/  ULDC UR9, c[0x0][0x610] ;  /* 0x0001840000097ab9 */ /* 0x000fe40000000800 */
[----:B------:R-:W-:Y:S02]  /*6bf0*/  IMAD.MOV R5, RZ, RZ, -R4 ;  /* 0x000000ffff057224 */ /* 0x000fe400078e0a04 */
[----:B------:R-:W-:-:S02]  /*6c00*/  IMAD R15, R4, UR5, R15 ;  /* 0x00000005040f7c24 */ /* 0x000fc4000f8e020f */
[----:B--2---:R-:W-:Y:S02]  /*6c10*/  @P1 IMAD R12, R20, R21, R11 ;  /* 0x00000015140c1224 */ /* 0x004fe400078e020b */
[----:B------:R-:W-:Y:S01]  /*6c20*/  IMAD R14, R5, UR8, R14 ;  /* 0x00000008050e7c24 */ /* 0x000fe2000f8e020e */
[----:B------:R-:W-:Y:S01]  /*6c30*/  ULDC UR8, c[0x0][0x600] ;  /* 0x0001800000087ab9 */ /* 0x000fe20000000800 */
[----:B------:R-:W-:Y:S02]  /*6c40*/  IMAD R12, R15, UR9, R12 ;  /* 0x000000090f0c7c24 */ /* 0x000fe4000f8e020c */
[----:B------:R-:W-:Y:S02]  /*6c50*/  IMAD R5, R14, UR8, R13 ;  /* 0x000000080e057c24 */ /* 0x000fe4000f8e020d */
[----:B------:R-:W-:-:S03]  /*6c60*/  IMAD.MOV.U32 R4, RZ, RZ, 0x1 ;  /* 0x00000001ff047424 */ /* 0x000fc600078e00ff */
[----:B------:R-:W-:Y:S02]  /*6c70*/  SEL R19, R5, R12, !P1 ;  /* 0x0000000c05137207 */ /* 0x000fe40004800000 */
[----:B------:R-:W-:-:S07]  /*6c80*/  SEL R22, R12, R5, !P1 ;  /* 0x000000050c167207 */ /* 0x000fce0004800000 */
.L_x_183:
[----:B------:R-:W-:Y:S05]  /*6c90*/  BSYNC B1 ;  /* 0x0000000000017941 */ /* 0x000fea0003800000 */
.L_x_182:
[----:B------:R-:W-:-:S13]  /*6ca0*/  LOP3.LUT P1, RZ, R4, 0xff, RZ, 0xc0, !PT ;  /* 0x000000ff04ff7812 */ /* 0x000fda000782c0ff */
[----:B------:R-:W-:Y:S05]  /*6cb0*/  @P1 BRA `(.L_x_186) ;  /* 0xfffffff4002c1947 */ /* 0x000fea000383ffff */
[----:B------:R-:W-:Y:S05]  /*6cc0*/  BSYNC B0 ;  /* 0x0000000000007941 */ /* 0x000fea0003800000 */
.L_x_174:
[----:B------:R-:W-:-:S03]  /*6cd0*/  UMOV UR8, 0xffffffff ;  /* 0xffffffff00087882 */ /* 0x000fc60000000000 */
[----:B------:R-:W-:Y:S05]  /*6ce0*/  BRA.DIV UR8, `(.L_x_187) ;  /* 0x0000001608ec7947 */ /* 0x000fea000b800000 */
[----:B------:R-:W-:-:S13]  /*6cf0*/  ELECT P6, URZ, PT ;  /* 0x00000000003f782f */ /* 0x000fda00038c0000 */
.L_x_236:
[----:B------:R-:W-:Y:S04]  /*6d00*/  BSSY B0, `(.L_x_188) ;  /* 0x0000154000007945 */ /* 0x000fe80003800000 */
[----:B------:R-:W-:Y:S05]  /*6d10*/  @!P6 BRA `(.L_x_189) ;  /* 0x000000140048e947 */ /* 0x000fea0003800000 */
[----:B------:R-:W-:-:S04]  /*6d20*/  LOP3.LUT R23, R23, 0x2, RZ, 0xfc, !PT ;  /* 0x0000000217177812 */ /* 0x000fc800078efcff */
[----:B------:R-:W-:-:S13]  /*6d30*/  ISETP.NE.AND P0, PT, R23, 0x3, PT ;  /* 0x000000031700780c */ /* 0x000fda0003f05270 */
[----:B------:R-:W-:Y:S05]  /*6d40*/  @!P0 BRA `(.L_x_190) ;  /* 0x0000000000048947 */ /* 0x000fea0003800000 */
[----:B------:R-:W-:Y:S01]  /*6d50*/  BPT.TRAP 0x1 ;  /* 0x000000040000795c */ /* 0x000fe20000300000 */
.L_x_190:
[----:B------:R-:W0:Y:S01]  /*6d60*/  S2R R5, SR_CgaCtaId ;  /* 0x0000000000057919 */ /* 0x000e220000008800 */
[----:B------:R-:W-:Y:S02]  /*6d70*/  MOV R0, 0x400 ;  /* 0x0000040000007802 */ /* 0x000fe40000000f00 */
[----:B------:R-:W-:Y:S02]  /*6d80*/  SHF.L.U32 R2, R3, 0x1f, RZ ;  /* 0x0000001f03027819 */ /* 0x000fe400000006ff */
[----:B0-----:R-:W-:-:S05]  /*6d90*/  LEA R5, R5, R0, 0x18 ;  /* 0x0000000005057211 */ /* 0x001fca00078ec0ff */
[----:B------:R-:W-:-:S04]  /*6da0*/  VIADD R5, R5, 0x128 ;  /* 0x0000012805057836 */ /* 0x000fc80000000000 */
[C---:B------:R-:W-:Y:S02]  /*6db0*/  IMAD R7, R8.reuse, 0x8, R5 ;  /* 0x0000000808077824 */ /* 0x040fe400078e0205 */
[----:B------:R-:W-:Y:S02]  /*6dc0*/  VIADD R8, R8, 0x1 ;  /* 0x0000000108087836 */ /* 0x000fe40000000000 */
[----:B------:R-:W0:Y:S03]  /*6dd0*/  SYNCS.PHASECHK.TRANS64.TRYWAIT P0, [R7+URZ], R2 ;  /* 0x00000002070075a7 */ /* 0x000e26000800017f */
[----:B------:R-:W-:-:S04]  /*6de0*/  ISETP.NE.AND P1, PT, R8, 0x25, PT ;  /* 0x000000250800780c */ /* 0x000fc80003f25270 */
[----:B------:R-:W-:Y:S02]  /*6df0*/  SEL R0, RZ, 0x1, P1 ;  /* 0x00000001ff007807 */ /* 0x000fe40000800000 */
[----:B------:R-:W-:Y:S02]  /*6e00*/  SEL R8, R8, RZ, P1 ;  /* 0x000000ff08087207 */ /* 0x000fe40000800000 */
[----:B------:R-:W-:-:S03]  /*6e10*/  LOP3.LUT R9, R3, R0, RZ, 0x3c, !PT ;  /* 0x0000000003097212 */ /* 0x000fc600078e3cff */
[----:B------:R-:W-:Y:S01]  /*6e20*/  IMAD R6, R8, 0x8, R5 ;  /* 0x0000000808067824 */ /* 0x000fe200078e0205 */
[----:B------:R-:W-:Y:S01]  /*6e30*/  SHF.L.U32 R3, R9, 0x1f, RZ ;  /* 0x0000001f09037819 */ /* 0x000fe200000006ff */
[----:B0-----:R-:W-:Y:S06]  /*6e40*/  @!P0 BRA `(.L_x_191) ;  /* 0x0000001400b48947 */ /* 0x001fec0003800000 */
.L_x_237:
[----:B------:R-:W1:Y:S01]  /*6e50*/  SYNCS.PHASECHK.TRANS64.TRYWAIT P0, [R6+URZ], R3 ;  /* 0x00000003060075a7 */ /* 0x000e62000800017f */
[----:B------:R-:W-:-:S05]  /*6e60*/  VIADD R0, R8, 0x1 ;  /* 0x0000000108007836 */ /* 0x000fca0000000000 */
[----:B------:R-:W-:-:S04]  /*6e70*/  ISETP.NE.AND P1, PT, R0, 0x25, PT ;  /* 0x000000250000780c */ /* 0x000fc80003f25270 */
[----:B0-----:R-:W-:Y:S02]  /*6e80*/  SEL R2, RZ, 0x1, P1 ;  /* 0x00000001ff027807 */ /* 0x001fe40000800000 */
[----:B------:R-:W-:Y:S02]  /*6e90*/  SEL R0, R0, RZ, P1 ;  /* 0x000000ff00007207 */ /* 0x000fe40000800000 */
[----:B------:R-:W-:-:S03]  /*6ea0*/  LOP3.LUT R9, R9, R2, RZ, 0x3c, !PT ;  /* 0x0000000209097212 */ /* 0x000fc600078e3cff */
[----:B------:R-:W-:Y:S01]  /*6eb0*/  IMAD R7, R0, 0x8, R5 ;  /* 0x0000000800077824 */ /* 0x000fe200078e0205 */
[----:B------:R-:W-:Y:S01]  /*6ec0*/  SHF.L.U32 R4, R9, 0x1f, RZ ;  /* 0x0000001f09047819 */ /* 0x000fe200000006ff */
[----:B-1----:R-:W-:Y:S06]  /*6ed0*/  @!P0 BRA `(.L_x_192) ;  /* 0x0000001400a48947 */ /* 0x002fec0003800000 */
.L_x_238:
[----:B------:R-:W1:Y:S01]  /*6ee0*/  SYNCS.PHASECHK.TRANS64.TRYWAIT P0, [R7+URZ], R4 ;  /* 0x00000004070075a7 */ /* 0x000e62000800017f */
[----:B------:R-:W-:-:S05]  /*6ef0*/  VIADD R0, R0, 0x1 ;  /* 0x0000000100007836 */ /* 0x000fca0000000000 */
[----:B------:R-:W-:-:S04]  /*6f00*/  ISETP.NE.AND P1, PT, R0, 0x25, PT ;  /* 0x000000250000780c */ /* 0x000fc80003f25270 */
[----:B------:R-:W-:Y:S02]  /*6f10*/  SEL R2, RZ, 0x1, P1 ;  /* 0x00000001ff027807 */ /* 0x000fe40000800000 */
[----:B------:R-:W-:Y:S02]  /*6f20*/  SEL R0, R0, RZ, P1 ;  /* 0x000000ff00007207 */ /* 0x000fe40000800000 */
[----:B------:R-:W-:-:S03]  /*6f30*/  LOP3.LUT R9, R9, R2, RZ, 0x3c, !PT ;  /* 0x0000000209097212 */ /* 0x000fc600078e3cff */
[----:B0-----:R-:W-:Y:S01]  /*6f40*/  IMAD R6, R0, 0x8, R5 ;  /* 0x0000000800067824 */ /* 0x001fe200078e0205 */
[----:B------:R-:W-:Y:S01]  /*6f50*/  SHF.L.U32 R3, R9, 0x1f, RZ ;  /* 0x0000001f09037819 */ /* 0x000fe200000006ff */
[----:B-1----:R-:W-:Y:S06]  /*6f60*/  @!P0 BRA `(.L_x_193) ;  /* 0x0000001400948947 */ /* 0x002fec0003800000 */
.L_x_239:
        /* <DEDUP_REMOVED lines=9> */
.L_x_240:
        /* <DEDUP_REMOVED lines=9> */
.L_x_241:
        /* <DEDUP_REMOVED lines=9> */
.L_x_242:
        /* <DEDUP_REMOVED lines=9> */
.L_x_243:
        /* <DEDUP_REMOVED lines=9> */
.L_x_244:
        /* <DEDUP_REMOVED lines=9> */
.L_x_245:
        /* <DEDUP_REMOVED lines=9> */
.L_x_246:
        /* <DEDUP_REMOVED lines=9> */
.L_x_247:
        /* <DEDUP_REMOVED lines=9> */
.L_x_248:
        /* <DEDUP_REMOVED lines=9> */
.L_x_249:
        /* <DEDUP_REMOVED lines=9> */
.L_x_250:
        /* <DEDUP_REMOVED lines=9> */
.L_x_251:
        /* <DEDUP_REMOVED lines=9> */
.L_x_252:
        /* <DEDUP_REMOVED lines=9> */
.L_x_253:
        /* <DEDUP_REMOVED lines=9> */
.L_x_254:
        /* <DEDUP_REMOVED lines=9> */
.L_x_255:
        /* <DEDUP_REMOVED lines=9> */
.L_x_256:
        /* <DEDUP_REMOVED lines=9> */
.L_x_257:
        /* <DEDUP_REMOVED lines=9> */
.L_x_258:
        /* <DEDUP_REMOVED lines=9> */
.L_x_259:
        /* <DEDUP_REMOVED lines=9> */
.L_x_260:
        /* <DEDUP_REMOVED lines=9> */
.L_x_261:
        /* <DEDUP_REMOVED lines=9> */
.L_x_262:
        /* <DEDUP_REMOVED lines=9> */
.L_x_263:
        /* <DEDUP_REMOVED lines=9> */
.L_x_264:
        /* <DEDUP_REMOVED lines=9> */
.L_x_265:
        /* <DEDUP_REMOVED lines=9> */
.L_x_266:
        /* <DEDUP_REMOVED lines=9> */
.L_x_267:
        /* <DEDUP_REMOVED lines=9> */
.L_x_268:
        /* <DEDUP_REMOVED lines=9> */
.L_x_269:
        /* <DEDUP_REMOVED lines=9> */
.L_x_270:
        /* <DEDUP_REMOVED lines=9> */
.L_x_271:
[----:B------:R-:W1:Y:S01]  /*8170*/  SYNCS.PHASECHK.TRANS64.TRYWAIT P0, [R6+URZ], R3 ;  /* 0x00000003060075a7 */ /* 0x000e62000800017f */
[----:B------:R-:W-:-:S05]  /*8180*/  VIADD R0, R0, 0x1 ;  /* 0x0000000100007836 */ /* 0x000fca0000000000 */
[----:B------:R-:W-:-:S04]  /*8190*/  ISETP.NE.AND P1, PT, R0, 0x25, PT ;  /* 0x000000250000780c */ /* 0x000fc80003f25270 */
[----:B------:R-:W-:Y:S02]  /*81a0*/  SEL R2, RZ, 0x1, P1 ;  /* 0x00000001ff027807 */ /* 0x000fe40000800000 */
[----:B------:R-:W-:Y:S02]  /*81b0*/  SEL R0, R0, RZ, P1 ;  /* 0x000000ff00007207 */ /* 0x000fe40000800000 */
[----:B------:R-:W-:Y:S01]  /*81c0*/  LOP3.LUT R2, R9, R2, RZ, 0x3c, !PT ;  /* 0x0000000209027212 */ /* 0x000fe200078e3cff */
[----:B-1----:R-:W-:Y:S06]  /*81d0*/  @!P0 BRA `(.L_x_226) ;  /* 0x0000000c008c8947 */ /* 0x002fec0003800000 */
.L_x_272:
[----:B------:R-:W-:Y:S01]  /*81e0*/  IMAD R5, R0, 0x8, R5 ;  /* 0x0000000800057824 */ /* 0x000fe200078e0205 */
[----:B------:R-:W-:-:S07]  /*81f0*/  SHF.L.U32 R0, R2, 0x1f, RZ ;  /* 0x0000001f02007819 */ /* 0x000fce00000006ff */
.L_x_227:
[----:B--2---:R2:W3:Y:S02]  /*8200*/  SYNCS.PHASECHK.TRANS64.TRYWAIT P0, [R5+URZ], R0 ;  /* 0x00000000050075a7 */ /* 0x0044e4000800017f */
[----:B---3--:R-:W-:Y:S05]  /*8210*/  @!P0 NANOSLEEP.SYNCS 0x989680 ;  /* 0x009896800000895d */ /* 0x008fea0003900000 */
[----:B------:R-:W3:Y:S02]  /*8220*/  @!P0 SYNCS.PHASECHK.TRANS64 P0, [R5+URZ], R0 ;  /* 0x00000000050085a7 */ /* 0x000ee4000800007f */
[----:B---3--:R-:W-:Y:S05]  /*8230*/  @!P0 BRA `(.L_x_227) ;  /* 0xfffffffc00f08947 */ /* 0x008fea000383ffff */
.L_x_189:
[----:B------:R-:W-:Y:S05]  /*8240*/  BSYNC B0 ;  /* 0x0000000000007941 */ /* 0x000fea0003800000 */
.L_x_188:
[----:B------:R-:W-:Y:S05]  /*8250*/  EXIT ;  /* 0x000000000000794d */ /* 0x000fea0003800000 */
.L_x_20:
[----:B-1----:R-:W-:-:S04]  /*8260*/  IMAD.U32 R3, RZ, RZ, UR43 ;  /* 0x0000002bff037e24 */ /* 0x002fc8000f8e00ff */
[----:B------:R1:W2:Y:S03]  /*8270*/  SYNCS.PHASECHK.TRANS64.TRYWAIT P0, [R3+URZ+-0x8], R0 ;  /* 0xfffff800030075a7 */ /* 0x0002a6000800017f */
[----:B--2---:R-:W-:Y:S05]  /*8280*/  @!P0 NANOSLEEP.SYNCS 0x989680 ;  /* 0x009896800000895d */ /* 0x004fea0003900000 */
[----:B------:R-:W2:Y:S02]  /*8290*/  @!P0 SYNCS.PHASECHK.TRANS64 P0, [R3+URZ+-0x8], R0 ;  /* 0xfffff800030085a7 */ /* 0x000ea4000800007f */
[----:B--2---:R-:W-:Y:S05]  /*82a0*/  @!P0 BRA `(.L_x_20) ;  /* 0xfffffffc00ec8947 */ /* 0x004fea000383ffff */
[----:B------:R-:W-:Y:S05]  /*82b0*/  BRA `(.L_x_228) ;  /* 0xffffff9800647947 */ /* 0x000fea000383ffff */
.L_x_25:
[----:B--2---:R2:W3:Y:S02]  /*82c0*/  SYNCS.PHASECHK.TRANS64.TRYWAIT P1, [R3+URZ], R0 ;  /* 0x00000000030075a7 */ /* 0x0044e4000802017f */
[----:B---3--:R-:W-:Y:S05]  /*82d0*/  @!P1 NANOSLEEP.SYNCS 0x989680 ;  /* 0x009896800000995d */ /* 0x008fea0003900000 */
[----:B------:R-:W3:Y:S02]  /*82e0*/  @!P1 SYNCS.PHASECHK.TRANS64 P1, [R3+URZ], R0 ;  /* 0x00000000030095a7 */ /* 0x000ee4000802007f */
[----:B---3--:R-:W-:Y:S05]  /*82f0*/  @!P1 BRA `(.L_x_25) ;  /* 0xfffffffc00f09947 */ /* 0x008fea000383ffff */
[----:B------:R-:W-:Y:S05]  /*8300*/  BRA `(.L_x_24) ;  /* 0xffffff9800d47947 */ /* 0x000fea000383ffff */
.L_x_30:
[----:B--2---:R-:W-:-:S04]  /*8310*/  IMAD.U32 R5, RZ, RZ, UR4 ;  /* 0x00000004ff057e24 */ /* 0x004fc8000f8e00ff */
[----:B------:R2:W3:Y:S03]  /*8320*/  SYNCS.PHASECHK.TRANS64.TRYWAIT P1, [R5+URZ], R4 ;  /* 0x00000004050075a7 */ /* 0x0004e6000802017f */
[----:B---3--:R-:W-:Y:S05]  /*8330*/  @!P1 NANOSLEEP.SYNCS 0x989680 ;  /* 0x009896800000995d */ /* 0x008fea0003900000 */
[----:B------:R-:W3:Y:S02]  /*8340*/  @!P1 SYNCS.PHASECHK.TRANS64 P1, [R5+URZ], R4 ;  /* 0x00000004050095a7 */ /* 0x000ee4000802007f */
[----:B---3--:R-:W-:Y:S05]  /*8350*/  @!P1 BRA `(.L_x_30) ;  /* 0xfffffffc00ec9947 */ /* 0x008fea000383ffff */
[----:B------:R-:W-:Y:S05]  /*8360*/  BRA `(.L_x_29) ;  /* 0xffffff9c00307947 */ /* 0x000fea000383ffff */
.L_x_38:
[----:B0-----:R-:W-:-:S04]  /*8370*/  IMAD.U32 R3, RZ, RZ, UR43 ;  /* 0x0000002bff037e24 */ /* 0x001fc8000f8e00ff */
[----:B------:R0:W1:Y:S03]  /*8380*/  SYNCS.PHASECHK.TRANS64.TRYWAIT P0, [R3+URZ+0x8], R0 ;  /* 0x00000800030075a7 */ /* 0x000066000800017f */
[----:B-1----:R-:W-:Y:S05]  /*8390*/  @!P0 NANOSLEEP.SYNCS 0x989680 ;  /* 0x009896800000895d */ /* 0x002fea0003900000 */
[----:B------:R-:W1:Y:S02]  /*83a0*/  @!P0 SYNCS.PHASECHK.TRANS64 P0, [R3+URZ+0x8], R0 ;  /* 0x00000800030085a7 */ /* 0x000e64000800007f */
[----:B-1----:R-:W-:Y:S05]  /*83b0*/  @!P0 BRA `(.L_x_38) ;  /* 0xfffffffc00ec8947 */ /* 0x002fea000383ffff */
[----:B------:R-:W-:Y:S05]  /*83c0*/  BRA `(.L_x_229) ;  /* 0xffffffa000307947 */ /* 0x000fea000383ffff */
.L_x_175:
[----:B------:R-:W-:Y:S01]  /*83d0*/  BSSY B1, `(.L_x_230) ;  /* 0x0000006000017945 */ /* 0x000fe20003800000 */
[----:B------:R-:W-:-:S07]  /*83e0*/  IMAD.MOV.U32 R15, RZ, RZ, -0x1 ;  /* 0xffffffffff0f7424 */ /* 0x000fce00078e00ff */
[----:B-----5:R-:W-:Y:S05]  /*83f0*/  WARPSYNC.COLLECTIVE R15, `(.L_x_231) ;  /* 0x000000000f0c7348 */ /* 0x020fea0003c00000 */
[----:B------:R-:W-:Y:S02]  /*8400*/  ELECT P6, UR62, PT ;  /* 0x00000000003e782f */ /* 0x000fe400038c0000 */
[----:B------:R-:W-:Y:S01]  /*8410*/  MOV R14, UR62 ;  /* 0x0000003e000e7c02 */ /* 0x000fe20008000f00 */
[----:B-----5:R-:W-:Y:S10]  /*8420*/  ENDCOLLECTIVE ;  /* 0x000000000000791b */ /* 0x020ff40003800000 */
.L_x_231:
[----:B------:R-:W-:Y:S05]  /*8430*/  BSYNC B1 ;  /* 0x0000000000017941 */ /* 0x000fea0003800000 */
.L_x_230:
[----:B------:R-:W-:Y:S05]  /*8440*/  BRA `(.L_x_232) ;  /* 0xffffffdc00547947 */ /* 0x000fea000383ffff */
.L_x_178:
[----:B-1----:R1:W2:Y:S02]  /*8450*/  SYNCS.PHASECHK.TRANS64.TRYWAIT P1, [R11+URZ+0x128], R6 ;  /* 0x000128060b0075a7 */ /* 0x0022a4000802017f */
[----:B--2---:R-:W-:Y:S05]  /*8460*/  @!P1 NANOSLEEP.SYNCS 0x989680 ;  /* 0x009896800000995d */ /* 0x004fea0003900000 */
[----:B------:R-:W2:Y:S02]  /*8470*/  @!P1 SYNCS.PHASECHK.TRANS64 P1, [R11+URZ+0x128], R6 ;  /* 0x000128060b0095a7 */ /* 0x000ea4000802007f */
[----:B--2---:R-:W-:Y:S05]  /*8480*/  @!P1 BRA `(.L_x_178) ;  /* 0xfffffffc00f09947 */ /* 0x004fea000383ffff */
[----:B------:R-:W-:Y:S05]  /*8490*/  BRA `(.L_x_233) ;  /* 0xffffffdc008c7947 */ /* 0x000fea000383ffff */
.L_x_187:
[----:B------:R-:W-:Y:S01]  /*84a0*/  BSSY B0, `(.L_x_234) ;  /* 0x0000006000007945 */ /* 0x000fe20003800000 */
[----:B------:R-:W-:-:S07]  /*84b0*/  IMAD.MOV.U32 R15, RZ, RZ, -0x1 ;  /* 0xffffffffff0f7424 */ /* 0x000fce00078e00ff */
[----:B-----5:R-:W-:Y:S05]  /*84c0*/  WARPSYNC.COLLECTIVE R15, `(.L_x_235) ;  /* 0x000000000f0c7348 */ /* 0x020fea0003c00000 */
[----:B------:R-:W-:Y:S02]  /*84d0*/  ELECT P6, UR62, PT ;  /* 0x00000000003e782f */ /* 0x000fe400038c0000 */
[----:B------:R-:W-:Y:S01]  /*84e0*/  MOV R14, UR62 ;  /* 0x0000003e000e7c02 */ /* 0x000fe20008000f00 */
[----:B-----5:R-:W-:Y:S10]  /*84f0*/  ENDCOLLECTIVE ;  /* 0x000000000000791b */ /* 0x020ff40003800000 */
.L_x_235:
[----:B------:R-:W-:Y:S05]  /*8500*/  BSYNC B0 ;  /* 0x0000000000007941 */ /* 0x000fea0003800000 */
.L_x_234:
[----:B------:R-:W-:Y:S05]  /*8510*/  BRA `(.L_x_236) ;  /* 0xffffffe400f87947 */ /* 0x000fea000383ffff */
.L_x_191:
[----:B0-----:R0:W1:Y:S02]  /*8520*/  SYNCS.PHASECHK.TRANS64.TRYWAIT P0, [R7+URZ], R2 ;  /* 0x00000002070075a7 */ /* 0x001064000800017f */
[----:B-1----:R-:W-:Y:S05]  /*8530*/  @!P0 NANOSLEEP.SYNCS 0x989680 ;  /* 0x009896800000895d */ /* 0x002fea0003900000 */
[----:B------:R-:W1:Y:S02]  /*8540*/  @!P0 SYNCS.PHASECHK.TRANS64 P0, [R7+URZ], R2 ;  /* 0x00000002070085a7 */ /* 0x000e64000800007f */
[----:B-1----:R-:W-:Y:S05]  /*8550*/  @!P0 BRA `(.L_x_191) ;  /* 0xfffffffc00f08947 */ /* 0x002fea000383ffff */
[----:B------:R-:W-:Y:S05]  /*8560*/  BRA `(.L_x_237) ;  /* 0xffffffe800387947 */ /* 0x000fea000383ffff */
.L_x_192:
[----:B0-----:R0:W1:Y:S02]  /*8570*/  SYNCS.PHASECHK.TRANS64.TRYWAIT P0, [R6+URZ], R3 ;  /* 0x00000003060075a7 */ /* 0x001064000800017f */
[----:B-1----:R-:W-:Y:S05]  /*8580*/  @!P0 NANOSLEEP.SYNCS 0x989680 ;  /* 0x009896800000895d */ /* 0x002fea0003900000 */
[----:B------:R-:W1:Y:S02]  /*8590*/  @!P0 SYNCS.PHASECHK.TRANS64 P0, [R6+URZ], R3 ;  /* 0x00000003060085a7 */ /* 0x000e64000800007f */
[----:B-1----:R-:W-:Y:S05]  /*85a0*/  @!P0 BRA `(.L_x_192) ;  /* 0xfffffffc00f08947 */ /* 0x002fea000383ffff */
[----:B------:R-:W-:Y:S05]  /*85b0*/  BRA `(.L_x_238) ;  /* 0xffffffe800487947 */ /* 0x000fea000383ffff */
.L_x_193:
[----:B0-----:R0:W1:Y:S02]  /*85c0*/  SYNCS.PHASECHK.TRANS64.TRYWAIT P0, [R7+URZ], R4 ;  /* 0x00000004070075a7 */ /* 0x001064000800017f */
[----:B-1----:R-:W-:Y:S05]  /*85d0*/  @!P0 NANOSLEEP.SYNCS 0x989680 ;  /* 0x009896800000895d */ /* 0x002fea0003900000 */
[----:B------:R-:W1:Y:S02]  /*85e0*/  @!P0 SYNCS.PHASECHK.TRANS64 P0, [R7+URZ], R4 ;  /* 0x00000004070085a7 */ /* 0x000e64000800007f */
[----:B-1----:R-:W-:Y:S05]  /*85f0*/  @!P0 BRA `(.L_x_193) ;  /* 0xfffffffc00f08947 */ /* 0x002fea000383ffff */
[----:B------:R-:W-:Y:S05]  /*8600*/  BRA `(.L_x_239) ;  /* 0xffffffe800587947 */ /* 0x000fea000383ffff */
.L_x_194:
[----:B0-----:R0:W1:Y:S02]  /*8610*/  SYNCS.PHASECHK.TRANS64.TRYWAIT P0, [R6+URZ], R3 ;  /* 0x00000003060075a7 */ /* 0x001064000800017f */
[----:B-1----:R-:W-:Y:S05]  /*8620*/  @!P0 NANOSLEEP.SYNCS 0x989680 ;  /* 0x009896800000895d */ /* 0x002fea0003900000 */
[----:B------:R-:W1:Y:S02]  /*8630*/  @!P0 SYNCS.PHASECHK.TRANS64 P0, [R6+URZ], R3 ;  /* 0x00000003060085a7 */ /* 0x000e64000800007f */
[----:B-1----:R-:W-:Y:S05]  /*8640*/  @!P0 BRA `(.L_x_194) ;  /* 0xfffffffc00f08947 */ /* 0x002fea000383ffff */
[----:B------:R-:W-:Y:S05]  /*8650*/  BRA `(.L_x_240) ;  /* 0xffffffe800687947 */ /* 0x000fea000383ffff */
.L_x_195:
[----:B0-----:R0:W1:Y:S02]  /*8660*/  SYNCS.PHASECHK.TRANS64.TRYWAIT P0, [R7+URZ], R4 ;  /* 0x00000004070075a7 */ /* 0x001064000800017f */
[----:B-1----:R-:W-:Y:S05]  /*8670*/  @!P0 NANOSLEEP.SYNCS 0x989680 ;  /* 0x009896800000895d */ /* 0x002fea0003900000 */
[----:B------:R-:W1:Y:S02]  /*8680*/  @!P0 SYNCS.PHASECHK.TRANS64 P0, [R7+URZ], R4 ;  /* 0x00000004070085a7 */ /* 0x000e64000800007f */
[----:B-1----:R-:W-:Y:S05]  /*8690*/  @!P0 BRA `(.L_x_195) ;  /* 0xfffffffc00f08947 */ /* 0x002fea000383ffff */
[----:B------:R-:W-:Y:S05]  /*86a0*/  BRA `(.L_x_241) ;  /* 0xffffffe800787947 */ /* 0x000fea000383ffff */
.L_x_196:
[----:B0-----:R0:W1:Y:S02]  /*86b0*/  SYNCS.PHASECHK.TRANS64.TRYWAIT P0, [R6+URZ], R3 ;  /* 0x00000003060075a7 */ /* 0x001064000800017f */
[----:B-1----:R-:W-:Y:S05]  /*86c0*/  @!P0 NANOSLEEP.SYNCS 0x989680 ;  /* 0x009896800000895d */ /* 0x002fea0003900000 */
[----:B------:R-:W1:Y:S02]  /*86d0*/  @!P0 SYNCS.PHASECHK.TRANS64 P0, [R6+URZ], R3 ;  /* 0x00000003060085a7 */ /* 0x000e64000800007f */
[----:B-1----:R-:W-:Y:S05]  /*86e0*/  @!P0 BRA `(.L_x_196) ;  /* 0xfffffffc00f08947 */ /* 0x002fea000383ffff */
[----:B------:R-:W-:Y:S05]  /*86f0*/  BRA `(.L_x_242) ;  /* 0xffffffe800887947 */ /* 0x000fea000383ffff */
.L_x_197:
[----:B0-----:R0:W1:Y:S02]  /*8700*/  SYNCS.PHASECHK.TRANS64.TRYWAIT P0, [R7+URZ], R4 ;  /* 0x00000004070075a7 */ /* 0x001064000800017f */
[----:B-1----:R-:W-:Y:S05]  /*8710*/  @!P0 NANOSLEEP.SYNCS 0x989680 ;  /* 0x009896800000895d */ /* 0x002fea0003900000 */
[----:B------:R-:W1:Y:S02]  /*8720*/  @!P0 SYNCS.PHASECHK.TRANS64 P0, [R7+URZ], R4 ;  /* 0x00000004070085a7 */ /* 0x000e64000800007f */
[----:B-1----:R-:W-:Y:S05]  /*8730*/  @!P0 BRA `(.L_x_197) ;  /* 0xfffffffc00f08947 */ /* 0x002fea000383ffff */
[----:B------:R-:W-:Y:S05]  /*8740*/  BRA `(.L_x_243) ;  /* 0xffffffe800987947 */ /* 0x000fea000383ffff */
.L_x_198:
[----:B0-----:R0:W1:Y:S02]  /*8750*/  SYNCS.PHASECHK.TRANS64.TRYWAIT P0, [R6+URZ], R3 ;  /* 0x00000003060075a7 */ /* 0x001064000800017f */
[----:B-1----:R-:W-:Y:S05]  /*8760*/  @!P0 NANOSLEEP.SYNCS 0x989680 ;  /* 0x009896800000895d */ /* 0x002fea0003900000 */
[----:B------:R-:W1:Y:S02]  /*8770*/  @!P0 SYNCS.PHASECHK.TRANS64 P0, [R6+URZ], R3 ;  /* 0x00000003060085a7 */ /* 0x000e64000800007f */
[----:B-1----:R-:W-:Y:S05]  /*8780*/  @!P0 BRA `(.L_x_198) ;  /* 0xfffffffc00f08947 */ /* 0x002fea000383ffff */
[----:B------:R-:W-:Y:S05]  /*8790*/  BRA `(.L_x_244) ;  /* 0xffffffe800a87947 */ /* 0x000fea000383ffff */
.L_x_199:
[----:B0-----:R0:W1:Y:S02]  /*87a0*/  SYNCS.PHASECHK.TRANS64.TRYWAIT P0, [R7+URZ], R4 ;  /* 0x00000004070075a7 */ /* 0x001064000800017f */
[----:B-1----:R-:W-:Y:S05]  /*87b0*/  @!P0 NANOSLEEP.SYNCS 0x989680 ;  /* 0x009896800000895d */ /* 0x002fea0003900000 */
[----:B------:R-:W1:Y:S02]  /*87c0*/  @!P0 SYNCS.PHASECHK.TRANS64 P0, [R7+URZ], R4 ;  /* 0x00000004070085a7 */ /* 0x000e64000800007f */
[----:B-1----:R-:W-:Y:S05]  /*87d0*/  @!P0 BRA `(.L_x_199) ;  /* 0xfffffffc00f08947 */ /* 0x002fea000383ffff */
[----:B------:R-:W-:Y:S05]  /*87e0*/  BRA `(.L_x_245) ;  /* 0xffffffe800b87947 */ /* 0x000fea000383ffff */
.L_x_200:
[----:B0-----:R0:W1:Y:S02]  /*87f0*/  SYNCS.PHASECHK.TRANS64.TRYWAIT P0, [R6+URZ], R3 ;  /* 0x00000003060075a7 */ /* 0x001064000800017f */
[----:B-1----:R-:W-:Y:S05]  /*8800*/  @!P0 NANOSLEEP.SYNCS 0x989680 ;  /* 0x009896800000895d */ /* 0x002fea0003900000 */
[----:B------:R-:W1:Y:S02]  /*8810*/  @!P0 SYNCS.PHASECHK.TRANS64 P0, [R6+URZ], R3 ;  /* 0x00000003060085a7 */ /* 0x000e64000800007f */
[----:B-1----:R-:W-:Y:S05]  /*8820*/  @!P0 BRA `(.L_x_200) ;  /* 0xfffffffc00f08947 */ /* 0x002fea000383ffff */
[----:B------:R-:W-:Y:S05]  /*8830*/  BRA `(.L_x_246) ;  /* 0xffffffe800c87947 */ /* 0x000fea000383ffff */
.L_x_201:
[----:B0-----:R0:W1:Y:S02]  /*8840*/  SYNCS.PHASECHK.TRANS64.TRYWAIT P0, [R7+URZ], R4 ;  /* 0x00000004070075a7 */ /* 0x001064000800017f */
[----:B-1----:R-:W-:Y:S05]  /*8850*/  @!P0 NANOSLEEP.SYNCS 0x989680 ;  /* 0x009896800000895d */ /* 0x002fea0003900000 */
[----:B------:R-:W1:Y:S02]  /*8860*/  @!P0 SYNCS.PHASECHK.TRANS64 P0, [R7+URZ], R4 ;  /* 0x00000004070085a7 */ /* 0x000e64000800007f */
[----:B-1----:R-:W-:Y:S05]  /*8870*/  @!P0 BRA `(.L_x_201) ;  /* 0xfffffffc00f08947 */ /* 0x002fea000383ffff */
[----:B------:R-:W-:Y:S05]  /*8880*/  BRA `(.L_x_247) ;  /* 0xffffffe800d87947 */ /* 0x000fea000383ffff */
.L_x_202:
[----:B0-----:R0:W1:Y:S02]  /*8890*/  SYNCS.PHASECHK.TRANS64.TRYWAIT P0, [R6+URZ], R3 ;  /* 0x00000003060075a7 */ /* 0x001064000800017f */
[----:B-1----:R-:W-:Y:S05]  /*88a0*/  @!P0 NANOSLEEP.SYNCS 0x989680 ;  /* 0x009896800000895d */ /* 0x002fea0003900000 */
[----:B------:R-:W1:Y:S02]  /*88b0*/  @!P0 SYNCS.PHASECHK.TRANS64 P0, [R6+URZ], R3 ;  /* 0x00000003060085a7 */ /* 0x000e64000800007f */
[----:B-1----:R-:W-:Y:S05]  /*88c0*/  @!P0 BRA `(.L_x_202) ;  /* 0xfffffffc00f08947 */ /* 0x002fea000383ffff */
[----:B------:R-:W-:Y:S05]  /*88d0*/  BRA `(.L_x_248) ;  /* 0xffffffe800e87947 */ /* 0x000fea000383ffff */
.L_x_203:
[----:B0-----:R0:W1:Y:S02]  /*88e0*/  SYNCS.PHASECHK.TRANS64.TRYWAIT P0, [R7+URZ], R4 ;  /* 0x00000004070075a7 */ /* 0x001064000800017f */
[----:B-1----:R-:W-:Y:S05]  /*88f0*/  @!P0 NANOSLEEP.SYNCS 0x989680 ;  /* 0x009896800000895d */ /* 0x002fea0003900000 */
[----:B------:R-:W1:Y:S02]  /*8900*/  @!P0 SYNCS.PHASECHK.TRANS64 P0, [R7+URZ], R4 ;  /* 0x00000004070085a7 */ /* 0x000e64000800007f */
[----:B-1----:R-:W-:Y:S05]  /*8910*/  @!P0 BRA `(.L_x_203) ;  /* 0xfffffffc00f08947 */ /* 0x002fea000383ffff */
[----:B------:R-:W-:Y:S05]  /*8920*/  BRA `(.L_x_249) ;  /* 0xffffffe800f87947 */ /* 0x000fea000383ffff */
.L_x_204:
[----:B0-----:R0:W1:Y:S02]  /*8930*/  SYNCS.PHASECHK.TRANS64.TRYWAIT P0, [R6+URZ], R3 ;  /* 0x00000003060075a7 */ /* 0x001064000800017f */
[----:B-1----:R-:W-:Y:S05]  /*8940*/  @!P0 NANOSLEEP.SYNCS 0x989680 ;  /* 0x009896800000895d */ /* 0x002fea0003900000 */
[----:B------:R-:W1:Y:S02]  /*8950*/  @!P0 SYNCS.PHASECHK.TRANS64 P0, [R6+URZ], R3 ;  /* 0x00000003060085a7 */ /* 0x000e64000800007f */
[----:B-1----:R-:W-:Y:S05]  /*8960*/  @!P0 BRA `(.L_x_204) ;  /* 0xfffffffc00f08947 */ /* 0x002fea000383ffff */
[----:B------:R-:W-:Y:S05]  /*8970*/  BRA `(.L_x_250) ;  /* 0xffffffec00087947 */ /* 0x000fea000383ffff */
.L_x_205:
[----:B0-----:R0:W1:Y:S02]  /*8980*/  SYNCS.PHASECHK.TRANS64.TRYWAIT P0, [R7+URZ], R4 ;  /* 0x00000004070075a7 */ /* 0x001064000800017f */
[----:B-1----:R-:W-:Y:S05]  /*8990*/  @!P0 NANOSLEEP.SYNCS 0x989680 ;  /* 0x009896800000895d */ /* 0x002fea0003900000 */
[----:B------:R-:W1:Y:S02]  /*89a0*/  @!P0 SYNCS.PHASECHK.TRANS64 P0, [R7+URZ], R4 ;  /* 0x00000004070085a7 */ /* 0x000e64000800007f */
[----:B-1----:R-:W-:Y:S05]  /*89b0*/  @!P0 BRA `(.L_x_205) ;  /* 0xfffffffc00f08947 */ /* 0x002fea000383ffff */
[----:B------:R-:W-:Y:S05]  /*89c0*/  BRA `(.L_x_251) ;  /* 0xffffffec00187947 */ /* 0x000fea000383ffff */
.L_x_206:
[----:B0-----:R0:W1:Y:S02]  /*89d0*/  SYNCS.PHASECHK.TRANS64.TRYWAIT P0, [R6+URZ], R3 ;  /* 0x00000003060075a7 */ /* 0x001064000800017f */
[----:B-1----:R-:W-:Y:S05]  /*89e0*/  @!P0 NANOSLEEP.SYNCS 0x989680 ;  /* 0x009896800000895d */ /* 0x002fea0003900000 */
[----:B------:R-:W1:Y:S02]  /*89f0*/  @!P0 SYNCS.PHASECHK.TRANS64 P0, [R6+URZ], R3 ;  /* 0x00000003060085a7 */ /* 0x000e64000800007f */
[----:B-1----:R-:W-:Y:S05]  /*8a00*/  @!P0 BRA `(.L_x_206) ;  /* 0xfffffffc00f08947 */ /* 0x002fea000383ffff */
[----:B------:R-:W-:Y:S05]  /*8a10*/  BRA `(.L_x_252) ;  /* 0xffffffec00287947 */ /* 0x000fea000383ffff */
.L_x_207:
[----:B0-----:R0:W1:Y:S02]  /*8a20*/  SYNCS.PHASECHK.TRANS64.TRYWAIT P0, [R7+URZ], R4 ;  /* 0x00000004070075a7 */ /* 0x001064000800017f */
[----:B-1----:R-:W-:Y:S05]  /*8a30*/  @!P0 NANOSLEEP.SYNCS 0x989680 ;  /* 0x009896800000895d */ /* 0x002fea0003900000 */
[----:B------:R-:W1:Y:S02]  /*8a40*/  @!P0 SYNCS.PHASECHK.TRANS64 P0, [R7+URZ], R4 ;  /* 0x00000004070085a7 */ /* 0x000e64000800007f */
[----:B-1----:R-:W-:Y:S05]  /*8a50*/  @!P0 BRA `(.L_x_207) ;  /* 0xfffffffc00f08947 */ /* 0x002fea000383ffff */
[----:B------:R-:W-:Y:S05]  /*8a60*/  BRA `(.L_x_253) ;  /* 0xffffffec00387947 */ /* 0x000fea000383ffff */
.L_x_208:
[----:B0-----:R0:W1:Y:S02]  /*8a70*/  SYNCS.PHASECHK.TRANS64.TRYWAIT P0, [R6+URZ], R3 ;  /* 0x00000003060075a7 */ /* 0x001064000800017f */
[----:B-1----:R-:W-:Y:S05]  /*8a80*/  @!P0 NANOSLEEP.SYNCS 0x989680 ;  /* 0x009896800000895d */ /* 0x002fea0003900000 */
[----:B------:R-:W1:Y:S02]  /*8a90*/  @!P0 SYNCS.PHASECHK.TRANS64 P0, [R6+URZ], R3 ;  /* 0x00000003060085a7 */ /* 0x000e64000800007f */
[----:B-1----:R-:W-:Y:S05]  /*8aa0*/  @!P0 BRA `(.L_x_208) ;  /* 0xfffffffc00f08947 */ /* 0x002fea000383ffff */
[----:B------:R-:W-:Y:S05]  /*8ab0*/  BRA `(.L_x_254) ;  /* 0xffffffec00487947 */ /* 0x000fea000383ffff */
.L_x_209:
[----:B0-----:R0:W1:Y:S02]  /*8ac0*/  SYNCS.PHASECHK.TRANS64.TRYWAIT P0, [R7+URZ], R4 ;  /* 0x00000004070075a7 */ /* 0x001064000800017f */
[----:B-1----:R-:W-:Y:S05]  /*8ad0*/  @!P0 NANOSLEEP.SYNCS 0x989680 ;  /* 0x009896800000895d */ /* 0x002fea0003900000 */
[----:B------:R-:W1:Y:S02]  /*8ae0*/  @!P0 SYNCS.PHASECHK.TRANS64 P0, [R7+URZ], R4 ;  /* 0x00000004070085a7 */ /* 0x000e64000800007f */
[----:B-1----:R-:W-:Y:S05]  /*8af0*/  @!P0 BRA `(.L_x_209) ;  /* 0xfffffffc00f08947 */ /* 0x002fea000383ffff */
[----:B------:R-:W-:Y:S05]  /*8b00*/  BRA `(.L_x_255) ;  /* 0xffffffec00587947 */ /* 0x000fea000383ffff */
.L_x_210:
[----:B0-----:R0:W1:Y:S02]  /*8b10*/  SYNCS.PHASECHK.TRANS64.TRYWAIT P0, [R6+URZ], R3 ;  /* 0x00000003060075a7 */ /* 0x001064000800017f */
[----:B-1----:R-:W-:Y:S05]  /*8b20*/  @!P0 NANOSLEEP.SYNCS 0x989680 ;  /* 0x009896800000895d */ /* 0x002fea0003900000 */
[----:B------:R-:W1:Y:S02]  /*8b30*/  @!P0 SYNCS.PHASECHK.TRANS64 P0, [R6+URZ], R3 ;  /* 0x00000003060085a7 */ /* 0x000e64000800007f */
[----:B-1----:R-:W-:Y:S05]  /*8b40*/  @!P0 BRA `(.L_x_210) ;  /* 0xfffffffc00f08947 */ /* 0x002fea000383ffff */
[----:B------:R-:W-:Y:S05]  /*8b50*/  BRA `(.L_x_256) ;  /* 0xffffffec00687947 */ /* 0x000fea000383ffff */
.L_x_211:
[----:B0-----:R0:W1:Y:S02]  /*8b60*/  SYNCS.PHASECHK.TRANS64.TRYWAIT P0, [R7+URZ], R4 ;  /* 0x00000004070075a7 */ /* 0x001064000800017f */
[----:B-1----:R-:W-:Y:S05]  /*8b70*/  @!P0 NANOSLEEP.SYNCS 0x989680 ;  /* 0x009896800000895d */ /* 0x002fea0003900000 */
[----:B------:R-:W1:Y:S02]  /*8b80*/  @!P0 SYNCS.PHASECHK.TRANS64 P0, [R7+URZ], R4 ;  /* 0x00000004070085a7 */ /* 0x000e64000800007f */
[----:B-1----:R-:W-:Y:S05]  /*8b90*/  @!P0 BRA `(.L_x_211) ;  /* 0xfffffffc00f08947 */ /* 0x002fea000383ffff */
[----:B------:R-:W-:Y:S05]  /*8ba0*/  BRA `(.L_x_257) ;  /* 0xffffffec00787947 */ /* 0x000fea000383ffff */
.L_x_212:
[----:B0-----:R0:W1:Y:S02]  /*8bb0*/  SYNCS.PHASECHK.TRANS64.TRYWAIT P0, [R6+URZ], R3 ;  /* 0x00000003060075a7 */ /* 0x001064000800017f */
[----:B-1----:R-:W-:Y:S05]  /*8bc0*/  @!P0 NANOSLEEP.SYNCS 0x989680 ;  /* 0x009896800000895d */ /* 0x002fea0003900000 */
[----:B------:R-:W1:Y:S02]  /*8bd0*/  @!P0 SYNCS.PHASECHK.TRANS64 P0, [R6+URZ], R3 ;  /* 0x00000003060085a7 */ /* 0x000e64000800007f */
[----:B-1----:R-:W-:Y:S05]  /*8be0*/  @!P0 BRA `(.L_x_212) ;  /* 0xfffffffc00f08947 */ /* 0x002fea000383ffff */
[----:B------:R-:W-:Y:S05]  /*8bf0*/  BRA `(.L_x_258) ;  /* 0xffffffec00887947 */ /* 0x000fea000383ffff */
.L_x_213:
[----:B0-----:R0:W1:Y:S02]  /*8c00*/  SYNCS.PHASECHK.TRANS64.TRYWAIT P0, [R7+URZ], R4 ;  /* 0x00000004070075a7 */ /* 0x001064000800017f */
[----:B-1----:R-:W-:Y:S05]  /*8c10*/  @!P0 NANOSLEEP.SYNCS 0x989680 ;  /* 0x009896800000895d */ /* 0x002fea0003900000 */
[----:B------:R-:W1:Y:S02]  /*8c20*/  @!P0 SYNCS.PHASECHK.TRANS64 P0, [R7+URZ], R4 ;  /* 0x00000004070085a7 */ /* 0x000e64000800007f */
[----:B-1----:R-:W-:Y:S05]  /*8c30*/  @!P0 BRA `(.L_x_213) ;  /* 0xfffffffc00f08947 */ /* 0x002fea000383ffff */
[----:B------:R-:W-:Y:S05]  /*8c40*/  BRA `(.L_x_259) ;  /* 0xffffffec00987947 */ /* 0x000fea000383ffff */
.L_x_214:
[----:B0-----:R0:W1:Y:S02]  /*8c50*/  SYNCS.PHASECHK.TRANS64.TRYWAIT P0, [R6+URZ], R3 ;  /* 0x00000003060075a7 */ /* 0x001064000800017f */
[----:B-1----:R-:W-:Y:S05]  /*8c60*/  @!P0 NANOSLEEP.SYNCS 0x989680 ;  /* 0x009896800000895d */ /* 0x002fea0003900000 */
[----:B------:R-:W1:Y:S02]  /*8c70*/  @!P0 SYNCS.PHASECHK.TRANS64 P0, [R6+URZ], R3 ;  /* 0x00000003060085a7 */ /* 0x000e64000800007f */
[----:B-1----:R-:W-:Y:S05]  /*8c80*/  @!P0 BRA `(.L_x_214) ;  /* 0xfffffffc00f08947 */ /* 0x002fea000383ffff */
[----:B------:R-:W-:Y:S05]  /*8c90*/  BRA `(.L_x_260) ;  /* 0xffffffec00a87947 */ /* 0x000fea000383ffff */
.L_x_215:
[----:B0-----:R0:W1:Y:S02]  /*8ca0*/  SYNCS.PHASECHK.TRANS64.TRYWAIT P0, [R7+URZ], R4 ;  /* 0x00000004070075a7 */ /* 0x001064000800017f */
[----:B-1----:R-:W-:Y:S05]  /*8cb0*/  @!P0 NANOSLEEP.SYNCS 0x989680 ;  /* 0x009896800000895d */ /* 0x002fea0003900000 */
[----:B------:R-:W1:Y:S02]  /*8cc0*/  @!P0 SYNCS.PHASECHK.TRANS64 P0, [R7+URZ], R4 ;  /* 0x00000004070085a7 */ /* 0x000e64000800007f */
[----:B-1----:R-:W-:Y:S05]  /*8cd0*/  @!P0 BRA `(.L_x_215) ;  /* 0xfffffffc00f08947 */ /* 0x002fea000383ffff */
[----:B------:R-:W-:Y:S05]  /*8ce0*/  BRA `(.L_x_261) ;  /* 0xffffffec00b87947 */ /* 0x000fea000383ffff */
.L_x_216:
[----:B0-----:R0:W1:Y:S02]  /*8cf0*/  SYNCS.PHASECHK.TRANS64.TRYWAIT P0, [R6+URZ], R3 ;  /* 0x00000003060075a7 */ /* 0x001064000800017f */
[----:B-1----:R-:W-:Y:S05]  /*8d00*/  @!P0 NANOSLEEP.SYNCS 0x989680 ;  /* 0x009896800000895d */ /* 0x002fea0003900000 */
[----:B------:R-:W1:Y:S02]  /*8d10*/  @!P0 SYNCS.PHASECHK.TRANS64 P0, [R6+URZ], R3 ;  /* 0x00000003060085a7 */ /* 0x000e64000800007f */
[----:B-1----:R-:W-:Y:S05]  /*8d20*/  @!P0 BRA `(.L_x_216) ;  /* 0xfffffffc00f08947 */ /* 0x002fea000383ffff */
[----:B------:R-:W-:Y:S05]  /*8d30*/  BRA `(.L_x_262) ;  /* 0xffffffec00c87947 */ /* 0x000fea000383ffff */
.L_x_217:
[----:B0-----:R0:W1:Y:S02]  /*8d40*/  SYNCS.PHASECHK.TRANS64.TRYWAIT P0, [R7+URZ], R4 ;  /* 0x00000004070075a7 */ /* 0x001064000800017f */
[----:B-1----:R-:W-:Y:S05]  /*8d50*/  @!P0 NANOSLEEP.SYNCS 0x989680 ;  /* 0x009896800000895d */ /* 0x002fea0003900000 */
[----:B------:R-:W1:Y:S02]  /*8d60*/  @!P0 SYNCS.PHASECHK.TRANS64 P0, [R7+URZ], R4 ;  /* 0x00000004070085a7 */ /* 0x000e64000800007f */
[----:B-1----:R-:W-:Y:S05]  /*8d70*/  @!P0 BRA `(.L_x_217) ;  /* 0xfffffffc00f08947 */ /* 0x002fea000383ffff */
[----:B------:R-:W-:Y:S05]  /*8d80*/  BRA `(.L_x_263) ;  /* 0xffffffec00d87947 */ /* 0x000fea000383ffff */
.L_x_218:
[----:B0-----:R0:W1:Y:S02]  /*8d90*/  SYNCS.PHASECHK.TRANS64.TRYWAIT P0, [R6+URZ], R3 ;  /* 0x00000003060075a7 */ /* 0x001064000800017f */
[----:B-1----:R-:W-:Y:S05]  /*8da0*/  @!P0 NANOSLEEP.SYNCS 0x989680 ;  /* 0x009896800000895d */ /* 0x002fea0003900000 */
[----:B------:R-:W1:Y:S02]  /*8db0*/  @!P0 SYNCS.PHASECHK.TRANS64 P0, [R6+URZ], R3 ;  /* 0x00000003060085a7 */ /* 0x000e64000800007f */
[----:B-1----:R-:W-:Y:S05]  /*8dc0*/  @!P0 BRA `(.L_x_218) ;  /* 0xfffffffc00f08947 */ /* 0x002fea000383ffff */
[----:B------:R-:W-:Y:S05]  /*8dd0*/  BRA `(.L_x_264) ;  /* 0xffffffec00e87947 */ /* 0x000fea000383ffff */
.L_x_219:
[----:B0-----:R0:W1:Y:S02]  /*8de0*/  SYNCS.PHASECHK.TRANS64.TRYWAIT P0, [R7+URZ], R4 ;  /* 0x00000004070075a7 */ /* 0x001064000800017f */
[----:B-1----:R-:W-:Y:S05]  /*8df0*/  @!P0 NANOSLEEP.SYNCS 0x989680 ;  /* 0x009896800000895d */ /* 0x002fea0003900000 */
[----:B------:R-:W1:Y:S02]  /*8e00*/  @!P0 SYNCS.PHASECHK.TRANS64 P0, [R7+URZ], R4 ;  /* 0x00000004070085a7 */ /* 0x000e64000800007f */
[----:B-1----:R-:W-:Y:S05]  /*8e10*/  @!P0 BRA `(.L_x_219) ;  /* 0xfffffffc00f08947 */ /* 0x002fea000383ffff */
[----:B------:R-:W-:Y:S05]  /*8e20*/  BRA `(.L_x_265) ;  /* 0xffffffec00f87947 */ /* 0x000fea000383ffff */
.L_x_220:
[----:B0-----:R0:W1:Y:S02]  /*8e30*/  SYNCS.PHASECHK.TRANS64.TRYWAIT P0, [R6+URZ], R3 ;  /* 0x00000003060075a7 */ /* 0x001064000800017f */
[----:B-1----:R-:W-:Y:S05]  /*8e40*/  @!P0 NANOSLEEP.SYNCS 0x989680 ;  /* 0x009896800000895d */ /* 0x002fea0003900000 */
[----:B------:R-:W1:Y:S02]  /*8e50*/  @!P0 SYNCS.PHASECHK.TRANS64 P0, [R6+URZ], R3 ;  /* 0x00000003060085a7 */ /* 0x000e64000800007f */
[----:B-1----:R-:W-:Y:S05]  /*8e60*/  @!P0 BRA `(.L_x_220) ;  /* 0xfffffffc00f08947 */ /* 0x002fea000383ffff */
[----:B------:R-:W-:Y:S05]  /*8e70*/  BRA `(.L_x_266) ;  /* 0xfffffff000087947 */ /* 0x000fea000383ffff */
.L_x_221:
[----:B0-----:R0:W1:Y:S02]  /*8e80*/  SYNCS.PHASECHK.TRANS64.TRYWAIT P0, [R7+URZ], R4 ;  /* 0x00000004070075a7 */ /* 0x001064000800017f */
[----:B-1----:R-:W-:Y:S05]  /*8e90*/  @!P0 NANOSLEEP.SYNCS 0x989680 ;  /* 0x009896800000895d */ /* 0x002fea0003900000 */
[----:B------:R-:W1:Y:S02]  /*8ea0*/  @!P0 SYNCS.PHASECHK.TRANS64 P0, [R7+URZ], R4 ;  /* 0x00000004070085a7 */ /* 0x000e64000800007f */
[----:B-1----:R-:W-:Y:S05]  /*8eb0*/  @!P0 BRA `(.L_x_221) ;  /* 0xfffffffc00f08947 */ /* 0x002fea000383ffff */
[----:B------:R-:W-:Y:S05]  /*8ec0*/  BRA `(.L_x_267) ;  /* 0xfffffff000187947 */ /* 0x000fea000383ffff */
.L_x_222:
[----:B0-----:R0:W1:Y:S02]  /*8ed0*/  SYNCS.PHASECHK.TRANS64.TRYWAIT P0, [R6+URZ], R3 ;  /* 0x00000003060075a7 */ /* 0x001064000800017f */
[----:B-1----:R-:W-:Y:S05]  /*8ee0*/  @!P0 NANOSLEEP.SYNCS 0x989680 ;  /* 0x009896800000895d */ /* 0x002fea0003900000 */
[----:B------:R-:W1:Y:S02]  /*8ef0*/  @!P0 SYNCS.PHASECHK.TRANS64 P0, [R6+URZ], R3 ;  /* 0x00000003060085a7 */ /* 0x000e64000800007f */
[----:B-1----:R-:W-:Y:S05]  /*8f00*/  @!P0 BRA `(.L_x_222) ;  /* 0xfffffffc00f08947 */ /* 0x002fea000383ffff */
[----:B------:R-:W-:Y:S05]  /*8f10*/  BRA `(.L_x_268) ;  /* 0xfffffff000287947 */ /* 0x000fea000383ffff */
.L_x_223:
[----:B0-----:R0:W1:Y:S02]  /*8f20*/  SYNCS.PHASECHK.TRANS64.TRYWAIT P0, [R7+URZ], R4 ;  /* 0x00000004070075a7 */ /* 0x001064000800017f */
[----:B-1----:R-:W-:Y:S05]  /*8f30*/  @!P0 NANOSLEEP.SYNCS 0x989680 ;  /* 0x009896800000895d */ /* 0x002fea0003900000 */
[----:B------:R-:W1:Y:S02]  /*8f40*/  @!P0 SYNCS.PHASECHK.TRANS64 P0, [R7+URZ], R4 ;  /* 0x00000004070085a7 */ /* 0x000e64000800007f */
[----:B-1----:R-:W-:Y:S05]  /*8f50*/  @!P0 BRA `(.L_x_223) ;  /* 0xfffffffc00f08947 */ /* 0x002fea000383ffff */
[----:B------:R-:W-:Y:S05]  /*8f60*/  BRA `(.L_x_269) ;  /* 0xfffffff000387947 */ /* 0x000fea000383ffff */
.L_x_224:
[----:B0-----:R0:W1:Y:S02]  /*8f70*/  SYNCS.PHASECHK.TRANS64.TRYWAIT P0, [R6+URZ], R3 ;  /* 0x00000003060075a7 */ /* 0x001064000800017f */
[----:B-1----:R-:W-:Y:S05]  /*8f80*/  @!P0 NANOSLEEP.SYNCS 0x989680 ;  /* 0x009896800000895d */ /* 0x002fea0003900000 */
[----:B------:R-:W1:Y:S02]  /*8f90*/  @!P0 SYNCS.PHASECHK.TRANS64 P0, [R6+URZ], R3 ;  /* 0x00000003060085a7 */ /* 0x000e64000800007f */
[----:B-1----:R-:W-:Y:S05]  /*8fa0*/  @!P0 BRA `(.L_x_224) ;  /* 0xfffffffc00f08947 */ /* 0x002fea000383ffff */
[----:B------:R-:W-:Y:S05]  /*8fb0*/  BRA `(.L_x_270) ;  /* 0xfffffff000487947 */ /* 0x000fea000383ffff */
.L_x_225:
[----:B0-----:R0:W1:Y:S02]  /*8fc0*/  SYNCS.PHASECHK.TRANS64.TRYWAIT P0, [R7+URZ], R4 ;  /* 0x00000004070075a7 */ /* 0x001064000800017f */
[----:B-1----:R-:W-:Y:S05]  /*8fd0*/  @!P0 NANOSLEEP.SYNCS 0x989680 ;  /* 0x009896800000895d */ /* 0x002fea0003900000 */
[----:B------:R-:W1:Y:S02]  /*8fe0*/  @!P0 SYNCS.PHASECHK.TRANS64 P0, [R7+URZ], R4 ;  /* 0x00000004070085a7 */ /* 0x000e64000800007f */
[----:B-1----:R-:W-:Y:S05]  /*8ff0*/  @!P0 BRA `(.L_x_225) ;  /* 0xfffffffc00f08947 */ /* 0x002fea000383ffff */
[----:B------:R-:W-:Y:S05]  /*9000*/  BRA `(.L_x_271) ;  /* 0xfffffff000587947 */ /* 0x000fea000383ffff */
.L_x_226:
[----:B-1----:R1:W2:Y:S02]  /*9010*/  SYNCS.PHASECHK.TRANS64.TRYWAIT P0, [R6+URZ], R3 ;  /* 0x00000003060075a7 */ /* 0x0022a4000800017f */
[----:B--2---:R-:W-:Y:S05]  /*9020*/  @!P0 NANOSLEEP.SYNCS 0x989680 ;  /* 0x009896800000895d */ /* 0x004fea0003900000 */
[----:B------:R-:W2:Y:S02]  /*9030*/  @!P0 SYNCS.PHASECHK.TRANS64 P0, [R6+URZ], R3 ;  /* 0x00000003060085a7 */ /* 0x000ea4000800007f */
[----:B--2---:R-:W-:Y:S05]  /*9040*/  @!P0 BRA `(.L_x_226) ;  /* 0xfffffffc00f08947 */ /* 0x004fea000383ffff */
[----:B------:R-:W-:Y:S05]  /*9050*/  BRA `(.L_x_272) ;  /* 0xfffffff000607947 */ /* 0x000fea000383ffff */
.L_x_273:
[----:B------:R-:W-:-:S00]  /*9060*/  BRA `(.L_x_273) ;  /* 0xfffffffc00fc7947 */ /* 0x000fc0000383ffff */
[----:B------:R-:W-:-:S00]  /*9070*/  NOP ;  /* 0x0000000000007918 */ /* 0x000fc00000000000 */
        /* <DEDUP_REMOVED lines=8> */
.L_x_274:


//--------------------- .nv.global.init           --------------------------
	.section	.nv.global.init,"aw",@progbits
.nv.global.init:
	.type		$str$22,@object
	.size		$str$22,($str$23 - $str$22)
$str$22:
        /*0000*/ 	.byte	0x6b, 0x5f, 0x74, 0x69, 0x6c, 0x65, 0x5f, 0x63, 0x6f, 0x75, 0x6e, 0x74, 0x20, 0x3e, 0x3d, 0x20
        /*0010*/ 	.byte	0x31, 0x00
	.type		$str$23,@object
	.size		$str$23,(__unnamed_1 - $str$23)
$str$23:
        /*0012*/ 	.byte	0x2f, 0x74, 0x6d, 0x70, 0x2f, 0x63, 0x75, 0x74, 0x6c, 0x61, 0x73, 0x73, 0x5f, 0x73, 0x77, 0x65
        /*0022*/ 	.byte	0x65, 0x70, 0x5f, 0x73, 0x72, 0x63, 0x2f, 0x69, 0x6e, 0x63, 0x6c, 0x75, 0x64, 0x65, 0x2f, 0x63
        /*0032*/ 	.byte	0x75, 0x74, 0x6c, 0x61, 0x73, 0x73, 0x2f, 0x67, 0x65, 0x6d, 0x6d, 0x2f, 0x63, 0x6f, 0x6c, 0x6c
        /*0042*/ 	.byte	0x65, 0x63, 0x74, 0x69, 0x76, 0x65, 0x2f, 0x73, 0x6d, 0x39, 0x30, 0x5f, 0x6d, 0x6d, 0x61, 0x5f
        /*0052*/ 	.byte	0x74, 0x6d, 0x61, 0x5f, 0x67, 0x6d, 0x6d, 0x61, 0x5f, 0x73, 0x73, 0x5f, 0x77, 0x61, 0x72, 0x70
        /*0062*/ 	.byte	0x73, 0x70, 0x65, 0x63, 0x69, 0x61, 0x6c, 0x69, 0x7a, 0x65, 0x64, 0x2e, 0x68, 0x70, 0x70, 0x00
	.type		__unnamed_1,@object
	.size		__unnamed_1,(.L_0 - __unnamed_1)
__unnamed_1:
        /*0072*/ 	.byte	0x76, 0x6f, 0x69, 0x64, 0x20, 0x63, 0x75, 0x74, 0x6c, 0x61, 0x73, 0x73, 0x3a, 0x3a, 0x67, 0x65
        /* <DEDUP_REMOVED lines=173> */
.L_0:


//--------------------- .nv.shared._ZN7cutlass13device_kernelINS_4gemm6kernel13GemmUniversalIN4cute5tupleIJiiiiEEENS1_10collective13CollectiveMmaINS1_34MainloopSm90TmaGmmaWarpSpecializedILi37ENS5_IJNS4_1CILi4EEESB_NSA_ILi1EEEEEENS1_32KernelTmaWarpSpecializedPingpongEEENS5_IJNSA_ILi64EEENSA_ILi128EEENSA_ILi32EEEEEEaNS5_IJlSC_lEEEaSK_NS4_8TiledMMAINS4_8MMA_AtomIJNS4_4SM904GMMA27MMA_64x128x32_S32S8S8_SS_TNEEEENS4_6LayoutINS5_IJSC_SC_SC_EEENS5_IJNSA_ILi0EEEST_ST_EEEEENS5_IJNS4_10UnderscoreESW_SW_EEEEENS4_23SM90_TMA_LOAD_MULTICASTENS4_14ComposedLayoutINS4_7SwizzleILi1ELi4ELi3EEENS4_18smem_ptr_flag_bitsILi8EEENSR_INS5_IJNSA_ILi8EEESI_EEENS5_IJSI_SC_EEEEEEEvNS4_8identityESZ_S19_vS1A_EENS_8epilogue10collective6detail29Sm90TmaWarpSpecializedAdapterINS1D_15DefaultEpilogueIaSK_SK_NS1C_6thread17LinearCombinationIaLi1EiiLNS1H_9ScaleType4KindE0ELNS_15FloatRoundStyleE2EaEENS1_15EpilogueDefaultEEEEEvvEEEEvNT_6ParamsE --------------------------
	.section	.nv.shared._ZN7cutlass13device_kernelINS_4gemm6kernel13GemmUniversalIN4cute5tupleIJiiiiEEENS1_10collective13CollectiveMmaINS1_34MainloopSm90TmaGmmaWarpSpecializedILi37ENS5_IJNS4_1CILi4EEESB_NSA_ILi1EEEEEENS1_32KernelTmaWarpSpecializedPingpongEEENS5_IJNSA_ILi64EEENSA_ILi128EEENSA_ILi32EEEEEEaNS5_IJlSC_lEEEaSK_NS4_8TiledMMAINS4_8MMA_AtomIJNS4_4SM904GMMA27MMA_64x128x32_S32S8S8_SS_TNEEEENS4_6LayoutINS5_IJSC_SC_SC_EEENS5_IJNSA_ILi0EEEST_ST_EEEEENS5_IJNS4_10UnderscoreESW_SW_EEEEENS4_23SM90_TMA_LOAD_MULTICASTENS4_14ComposedLayoutINS4_7SwizzleILi1ELi4ELi3EEENS4_18smem_ptr_flag_bitsILi8EEENSR_INS5_IJNSA_ILi8EEESI_EEENS5_IJSI_SC_EEEEEEEvNS4_8identityESZ_S19_vS1A_EENS_8epilogue10collective6detail29Sm90TmaWarpSpecializedAdapterINS1D_15DefaultEpilogueIaSK_SK_NS1C_6thread17LinearCombinationIaLi1EiiLNS1H_9ScaleType4KindE0ELNS_15FloatRoundStyleE2EaEENS1_15EpilogueDefaultEEEEEvvEEEEvNT_6ParamsE,"aw",@nobits
	.sectionflags	@""
	.align	16
	.zero		1024


//--------------------- .nv.shared.reserved.0     --------------------------
	.section	.nv.shared.reserved.0,"aw",@nobits
	.weak		__nv_reservedSMEM_offset_0_alias
	.size		__nv_reservedSMEM_offset_0_alias, 0, 0
	.other		__nv_reservedSMEM_offset_0_alias,@"STO_CUDA_RESERVED_SHARED STV_DEFAULT"
__nv_reservedSMEM_offset_0_alias:
	.zero		0


//--------------------- .nv.global                --------------------------
	.section	.nv.global,"aw",@nobits
.nv.global:
	.type		_ZN40_INTERNAL_253f51a6_4_k_cu_7602f99e_226704cute1_E,@object
	.size		_ZN40_INTERNAL_253f51a6_4_k_cu_7602f99e_226704cute1_E,(_ZN40_INTERNAL_253f51a6_4_k_cu_7602f99e_226704cuda3std3__45__cpo6cbeginE - _ZN40_INTERNAL_253f51a6_4_k_cu_7602f99e_226704cute1_E)
_ZN40_INTERNAL_253f51a6_4_k_cu_7602f99e_226704cute1_E:
	.zero		1
	.type		_ZN40_INTERNAL_253f51a6_4_k_cu_7602f99e_226704cuda3std3__45__cpo6cbeginE,@object
	.size		_ZN40_INTERNAL_253f51a6_4_k_cu_7602f99e_226704cuda3std3__45__cpo6cbeginE,(_ZN40_INTERNAL_253f51a6_4_k_cu_7602f99e_226704cuda3std3__48in_placeE - _ZN40_INTERNAL_253f51a6_4_k_cu_7602f99e_226704cuda3std3__45__cpo6cbeginE)
_ZN40_INTERNAL_253f51a6_4_k_cu_7602f99e_226704cuda3std3__45__cpo6cbeginE:
	.zero		1
	.type		_ZN40_INTERNAL_253f51a6_4_k_cu_7602f99e_226704cuda3std3__48in_placeE,@object
	.size		_ZN40_INTERNAL_253f51a6_4_k_cu_7602f99e_226704cuda3std3__48in_placeE,(_ZN40_INTERNAL_253f51a6_4_k_cu_7602f99e_226704cuda3std6ranges3__45__cpo9iter_moveE - _ZN40_INTERNAL_253f51a6_4_k_cu_7602f99e_226704cuda3std3__48in_placeE)
_ZN40_INTERNAL_253f51a6_4_k_cu_7602f99e_226704cuda3std3__48in_placeE:
	.zero		1
	.type		_ZN40_INTERNAL_253f51a6_4_k_cu_7602f99e_226704cuda3std6ranges3__45__cpo9iter_moveE,@object
	.size		_ZN40_INTERNAL_253f51a6_4_k_cu_7602f99e_226704cuda3std6ranges3__45__cpo9iter_moveE,(_ZN40_INTERNAL_253f51a6_4_k_cu_7602f99e_226704cuda3std3__45__cpo5beginE - _ZN40_INTERNAL_253f51a6_4_k_cu_7602f99e_226704cuda3std6ranges3__45__cpo9iter_moveE)
_ZN40_INTERNAL_253f51a6_4_k_cu_7602f99e_226704cuda3std6ranges3__45__cpo9iter_moveE:
	.zero		1
	.type		_ZN40_INTERNAL_253f51a6_4_k_cu_7602f99e_226704cuda3std3__45__cpo5beginE,@object
	.size		_ZN40_INTERNAL_253f51a6_4_k_cu_7602f99e_226704cuda3std3__45__cpo5beginE,(_ZN40_INTERNAL_253f51a6_4_k_cu_7602f99e_226704cuda3std3__442_GLOBAL__N__253f51a6_4_k_cu_7602f99e_226706ignoreE - _ZN40_INTERNAL_253f51a6_4_k_cu_7602f99e_226704cuda3std3__45__cpo5beginE)
_ZN40_INTERNAL_253f51a6_4_k_cu_7602f99e_226704cuda3std3__45__cpo5beginE:
	.zero		1
	.type		_ZN40_INTERNAL_253f51a6_4_k_cu_7602f99e_226704cuda3std3__442_GLOBAL__N__253f51a6_4_k_cu_7602f99e_226706ignoreE,@object
	.size		_ZN40_INTERNAL_253f51a6_4_k_cu_7602f99e_226704cuda3std3__442_GLOBAL__N__253f51a6_4_k_cu_7602f99e_226706ignoreE,(_ZN40_INTERNAL_253f51a6_4_k_cu_7602f99e_226704cute7productE - _ZN40_INTERNAL_253f51a6_4_k_cu_7602f99e_226704cuda3std3__442_GLOBAL__N__253f51a6_4_k_cu_7602f99e_226706ignoreE)
_ZN40_INTERNAL_253f51a6_4_k_cu_7602f99e_226704cuda3std3__442_GLOBAL__N__253f51a6_4_k_cu_7602f99e_226706ignoreE:
	.zero		1
	.type		_ZN40_INTERNAL_253f51a6_4_k_cu_7602f99e_226704cute7productE,@object
	.size		_ZN40_INTERNAL_253f51a6_4_k_cu_7602f99e_226704cute7productE,(_ZN40_INTERNAL_253f51a6_4_k_cu_7602f99e_226704cuda3std3__45__cpo3endE - _ZN40_INTERNAL_253f51a6_4_k_cu_7602f99e_226704cute7productE)
_ZN40_INTERNAL_253f51a6_4_k_cu_7602f99e_226704cute7productE:
	.zero		1
	.type		_ZN40_INTERNAL_253f51a6_4_k_cu_7602f99e_226704cuda3std3__45__cpo3endE,@object
	.size		_ZN40_INTERNAL_253f51a6_4_k_cu_7602f99e_226704cuda3std3__45__cpo3endE,(_ZN40_INTERNAL_253f51a6_4_k_cu_7602f99e_226704cuda3std3__419piecewise_constructE - _ZN40_INTERNAL_253f51a6_4_k_cu_7602f99e_226704cuda3std3__45__cpo3endE)
_ZN40_INTERNAL_253f51a6_4_k_cu_7602f99e_226704cuda3std3__45__cpo3endE:
	.zero		1
	.type		_ZN40_INTERNAL_253f51a6_4_k_cu_7602f99e_226704cuda3std3__419piecewise_constructE,@object
	.size		_ZN40_INTERNAL_253f51a6_4_k_cu_7602f99e_226704cuda3std3__419piecewise_constructE,(_ZN40_INTERNAL_253f51a6_4_k_cu_7602f99e_226704cuda3std3__45__cpo4cendE - _ZN40_INTERNAL_253f51a6_4_k_cu_7602f99e_226704cuda3std3__419piecewise_constructE)
_ZN40_INTERNAL_253f51a6_4_k_cu_7602f99e_226704cuda3std3__419piecewise_constructE:
	.zero		1
	.type		_ZN40_INTERNAL_253f51a6_4_k_cu_7602f99e_226704cuda3std3__45__cpo4cendE,@object
	.size		_ZN40_INTERNAL_253f51a6_4_k_cu_7602f99e_226704cuda3std3__45__cpo4cendE,(_ZN40_INTERNAL_253f51a6_4_k_cu_7602f99e_226704cuda3std6ranges3__45__cpo4swapE - _ZN40_INTERNAL_253f51a6_4_k_cu_7602f99e_226704cuda3std3__45__cpo4cendE)
_ZN40_INTERNAL_253f51a6_4_k_cu_7602f99e_226704cuda3std3__45__cpo4cendE:
	.zero		1
	.type		_ZN40_INTERNAL_253f51a6_4_k_cu_7602f99e_226704cuda3std6ranges3__45__cpo4swapE,@object
	.size		_ZN40_INTERNAL_253f51a6_4_k_cu_7602f99e_226704cuda3std6ranges3__45__cpo4swapE,(.L_8 - _ZN40_INTERNAL_253f51a6_4_k_cu_7602f99e_226704cuda3std6ranges3__45__cpo4swapE)
_ZN40_INTERNAL_253f51a6_4_k_cu_7602f99e_226704cuda3std6ranges3__45__cpo4swapE:
	.zero		1
.L_8:


//--------------------- .nv.constant0._ZN7cutlass13device_kernelINS_4gemm6kernel13GemmUniversalIN4cute5tupleIJiiiiEEENS1_10collective13CollectiveMmaINS1_34MainloopSm90TmaGmmaWarpSpecializedILi37ENS5_IJNS4_1CILi4EEESB_NSA_ILi1EEEEEENS1_32KernelTmaWarpSpecializedPingpongEEENS5_IJNSA_ILi64EEENSA_ILi128EEENSA_ILi32EEEEEEaNS5_IJlSC_lEEEaSK_NS4_8TiledMMAINS4_8MMA_AtomIJNS4_4SM904GMMA27MMA_64x128x32_S32S8S8_SS_TNEEEENS4_6LayoutINS5_IJSC_SC_SC_EEENS5_IJNSA_ILi0EEEST_ST_EEEEENS5_IJNS4_10UnderscoreESW_SW_EEEEENS4_23SM90_TMA_LOAD_MULTICASTENS4_14ComposedLayoutINS4_7SwizzleILi1ELi4ELi3EEENS4_18smem_ptr_flag_bitsILi8EEENSR_INS5_IJNSA_ILi8EEESI_EEENS5_IJSI_SC_EEEEEEEvNS4_8identityESZ_S19_vS1A_EENS_8epilogue10collective6detail29Sm90TmaWarpSpecializedAdapterINS1D_15DefaultEpilogueIaSK_SK_NS1C_6thread17LinearCombinationIaLi1EiiLNS1H_9ScaleType4KindE0ELNS_15FloatRoundStyleE2EaEENS1_15EpilogueDefaultEEEEEvvEEEEvNT_6ParamsE --------------------------
	.section	.nv.constant0._ZN7cutlass13device_kernelINS_4gemm6kernel13GemmUniversalIN4cute5tupleIJiiiiEEENS1_10collective13CollectiveMmaINS1_34MainloopSm90TmaGmmaWarpSpecializedILi37ENS5_IJNS4_1CILi4EEESB_NSA_ILi1EEEEEENS1_32KernelTmaWarpSpecializedPingpongEEENS5_IJNSA_ILi64EEENSA_ILi128EEENSA_ILi32EEEEEEaNS5_IJlSC_lEEEaSK_NS4_8TiledMMAINS4_8MMA_AtomIJNS4_4SM904GMMA27MMA_64x128x32_S32S8S8_SS_TNEEEENS4_6LayoutINS5_IJSC_SC_SC_EEENS5_IJNSA_ILi0EEEST_ST_EEEEENS5_IJNS4_10UnderscoreESW_SW_EEEEENS4_23SM90_TMA_LOAD_MULTICASTENS4_14ComposedLayoutINS4_7SwizzleILi1ELi4ELi3EEENS4_18smem_ptr_flag_bitsILi8EEENSR_INS5_IJNSA_ILi8EEESI_EEENS5_IJSI_SC_EEEEEEEvNS4_8identityESZ_S19_vS1A_EENS_8epilogue10collective6detail29Sm90TmaWarpSpecializedAdapterINS1D_15DefaultEpilogueIaSK_SK_NS1C_6thread17LinearCombinationIaLi1EiiLNS1H_9ScaleType4KindE0ELNS_15FloatRoundStyleE2EaEENS1_15EpilogueDefaultEEEEEvvEEEEvNT_6ParamsE,"a",@progbits
	.sectionflags	@""
	.align	4
.nv.constant0._ZN7cutlass13device_kernelINS_4gemm6kernel13GemmUniversalIN4cute5tupleIJiiiiEEENS1_10collective13CollectiveMmaINS1_34MainloopSm90TmaGmmaWarpSpecializedILi37ENS5_IJNS4_1CILi4EEESB_NSA_ILi1EEEEEENS1_32KernelTmaWarpSpecializedPingpongEEENS5_IJNSA_ILi64EEENSA_ILi128EEENSA_ILi32EEEEEEaNS5_IJlSC_lEEEaSK_NS4_8TiledMMAINS4_8MMA_AtomIJNS4_4SM904GMMA27MMA_64x128x32_S32S8S8_SS_TNEEEENS4_6LayoutINS5_IJSC_SC_SC_EEENS5_IJNSA_ILi0EEEST_ST_EEEEENS5_IJNS4_10UnderscoreESW_SW_EEEEENS4_23SM90_TMA_LOAD_MULTICASTENS4_14ComposedLayoutINS4_7SwizzleILi1ELi4ELi3EEENS4_18smem_ptr_flag_bitsILi8EEENSR_INS5_IJNSA_ILi8EEESI_EEENS5_IJSI_SC_EEEEEEEvNS4_8identityESZ_S19_vS1A_EENS_8epilogue10collective6detail29Sm90TmaWarpSpecializedAdapterINS1D_15DefaultEpilogueIaSK_SK_NS1C_6thread17LinearCombinationIaLi1EiiLNS1H_9ScaleType4KindE0ELNS_15FloatRoundStyleE2EaEENS1_15EpilogueDefaultEEEEEvvEEEEvNT_6ParamsE:
	.zero		1664


//--------------------- SYMBOLS --------------------------

	.type		.nv.reservedSmem.offset0,@object
	.size		.nv.reservedSmem.offset0,0x4
	.type		__assertfail,@function
